// auto-generated by cutlass_sweep.gemm — config: {"arch": "sm_100", "cluster_m": 1, "cluster_n": 1, "dtype": "e5m2", "dtype_b": "e5m2", "layout": "nt", "stages": 5, "tile_k": 64, "tile_m": 64, "tile_n": 128}
#include "cutlass/cutlass.h"
#include "cutlass/gemm/collective/collective_builder.hpp"
#include "cutlass/gemm/device/gemm_universal_adapter.h"
#include "cutlass/gemm/kernel/gemm_universal.hpp"
#include "cutlass/epilogue/collective/collective_builder.hpp"

using ElemA = cutlass::float_e5m2_t;
using ElemB = cutlass::float_e5m2_t;
using ElemCD = cutlass::float_e5m2_t;
using Acc  = float;
using TileShape    = cute::Shape<cute::_64, cute::_128, cute::_64>;
using ClusterShape = cute::Shape<cute::_1, cute::_1, cute::_1>;

using CollectiveEpilogue = typename cutlass::epilogue::collective::CollectiveBuilder<
    cutlass::arch::Sm100, cutlass::arch::OpClassTensorOp,
    TileShape, ClusterShape,
    cutlass::epilogue::collective::EpilogueTileAuto,
    Acc, Acc,
    ElemCD, cutlass::layout::RowMajor, 128 / cutlass::sizeof_bits<ElemCD>::value,
    ElemCD, cutlass::layout::RowMajor, 128 / cutlass::sizeof_bits<ElemCD>::value,
    cutlass::epilogue::collective::EpilogueScheduleAuto
  >::CollectiveOp;

using CollectiveMainloop = typename cutlass::gemm::collective::CollectiveBuilder<
    cutlass::arch::Sm100, cutlass::arch::OpClassTensorOp,
    ElemA, cutlass::layout::RowMajor, 128 / cutlass::sizeof_bits<ElemA>::value,
    ElemB, cutlass::layout::ColumnMajor, 128 / cutlass::sizeof_bits<ElemB>::value,
    Acc,
    TileShape, ClusterShape,
    cutlass::gemm::collective::StageCount<5>,
    cutlass::gemm::collective::KernelScheduleAuto
  >::CollectiveOp;

using GemmKernel = cutlass::gemm::kernel::GemmUniversal<
    cute::Shape<int,int,int,int>,
    CollectiveMainloop,
    CollectiveEpilogue
>;
using Gemm = cutlass::gemm::device::GemmUniversalAdapter<GemmKernel>;

// Force the device kernel symbol into the cubin without needing a host main.
auto* _anchor = &cutlass::device_kernel<GemmKernel>;


// ===== COMPILED SASS (sm_100a) =====

	.target	sm_100a

	.elftype	@"ET_EXEC"


//--------------------- .note.nv.tkinfo           --------------------------
	.section	.note.nv.tkinfo,"",@"SHT_NOTE"
	.sectionflags	@"SHF_NOTE_NV_TKINFO"
	.tkinfo
        /*0018*/ 	.word	0x00000002
        /*0030*/ 	.string	""
        /*0030*/ 	.string	"ptxas"
        /*0030*/ 	.string	"Cuda compilation tools, release 13.0, V13.0.88"
        /*0030*/ 	.string	"Build cuda_13.0.r13.0/compiler.36424714_0"
        /*0030*/ 	.string	"-arch sm_100a -m 64 "



//--------------------- .note.nv.cuinfo           --------------------------
	.section	.note.nv.cuinfo,"",@"SHT_NOTE"
	.sectionflags	@"SHF_NOTE_NV_CUINFO"
        /*0018*/ 	.short	0x0002
        /*001a*/ 	.short	0x0064
        /*001c*/ 	.short	0x0082
	.zero		2


//--------------------- .nv.info                  --------------------------
	.section	.nv.info,"",@"SHT_CUDA_INFO"
	.align	4


	//----- nvinfo : EIATTR_REGCOUNT
	.align		4
        /*0000*/ 	.byte	0x04, 0x2f
        /*0002*/ 	.short	(.L_19 - .L_18)
	.align		4
.L_18:
        /*0004*/ 	.word	index@(_ZN7cutlass13device_kernelINS_4gemm6kernel13GemmUniversalIN4cute5tupleIJiiiiEEENS1_10collective13CollectiveMmaINS1_35MainloopSm100TmaUmmaWarpSpecializedILi5ELi2ELi4ENS5_IJNS4_1CILi1EEESB_SB_EEEEENS5_IJNSA_ILi64EEENSA_ILi128EEESE_EEENS_12float_e5m2_tENS5_IJlSB_lEEESH_SI_NS4_8TiledMMAINS4_8MMA_AtomIJNS4_10MMA_TraitsINS4_19SM100_MMA_F8F6F4_SSEJSH_SH_fSE_SF_NS4_17integral_constantINS4_4UMMA5MajorELSP_0EEESQ_NSN_INSO_7ScaleInELSR_0EEESS_EEEEEENS4_6LayoutISC_NS5_IJNSA_ILi0EEESW_SW_EEEEENS5_IJNS4_10UnderscoreESZ_SZ_EEEEENS4_13SM90_TMA_LOADENS4_14ComposedLayoutINS4_7SwizzleILi2ELi4ELi3EEENS4_18smem_ptr_flag_bitsILi8EEENSV_INS5_IJNSA_ILi8EEESE_EEENS5_IJSE_SB_EEEEEEEvNS4_8identityES12_S1C_vS1D_EENS_8epilogue10collective18CollectiveEpilogueINS1F_23Sm100TmaWarpSpecializedILi2ELi2ELi32ELb0ELb0EEEJSG_NS5_IJNSV_ISE_SB_EES1K_EEESH_SI_SH_SI_NS1F_6fusion15FusionCallbacksIS1J_NS1M_17LinearCombinationISH_fSH_fLNS_15FloatRoundStyleE2EEESG_S1L_JEEENS4_5SM1004TMEM4LOAD26SM100_TMEM_LOAD_16dp32b32xES12_S1C_NS4_39AutoVectorizingCopyWithAssumedAlignmentILi128EEENS4_14SM90_TMA_STOREES1C_S1X_S1X_EEEvvEEEEvNT_6ParamsE)
        /*0008*/ 	.word	0x00000080


	//----- nvinfo : EIATTR_FRAME_SIZE
	.align		4
.L_19:
        /*000c*/ 	.byte	0x04, 0x11
        /*000e*/ 	.short	(.L_21 - .L_20)
	.align		4
.L_20:
        /*0010*/ 	.word	index@($__internal_2_$__cuda_sm10x_tcgen05_guardrail_trap_unallocated_columns_being_dealloced)
        /*0014*/ 	.word	0x00000000


	//----- nvinfo : EIATTR_FRAME_SIZE
	.align		4
.L_21:
        /*0018*/ 	.byte	0x04, 0x11
        /*001a*/ 	.short	(.L_23 - .L_22)
	.align		4
.L_22:
        /*001c*/ 	.word	index@($__internal_1_$__cuda_sm10x_tcgen05_guardrail_trap_phase_invalid_during_alloc)
        /*0020*/ 	.word	0x00000000


	//----- nvinfo : EIATTR_FRAME_SIZE
	.align		4
.L_23:
        /*0024*/ 	.byte	0x04, 0x11
        /*0026*/ 	.short	(.L_25 - .L_24)
	.align		4
.L_24:
        /*0028*/ 	.word	index@($__internal_0_$__cuda_sm10x_tcgen05_guardrail_trap_col_being_dealloced_not_returned_by_alloc)
        /*002c*/ 	.word	0x00000000


	//----- nvinfo : EIATTR_FRAME_SIZE
	.align		4
.L_25:
        /*0030*/ 	.byte	0x04, 0x11
        /*0032*/ 	.short	(.L_27 - .L_26)
	.align		4
.L_26:
        /*0034*/ 	.word	index@(_ZN7cutlass13device_kernelINS_4gemm6kernel13GemmUniversalIN4cute5tupleIJiiiiEEENS1_10collective13CollectiveMmaINS1_35MainloopSm100TmaUmmaWarpSpecializedILi5ELi2ELi4ENS5_IJNS4_1CILi1EEESB_SB_EEEEENS5_IJNSA_ILi64EEENSA_ILi128EEESE_EEENS_12float_e5m2_tENS5_IJlSB_lEEESH_SI_NS4_8TiledMMAINS4_8MMA_AtomIJNS4_10MMA_TraitsINS4_19SM100_MMA_F8F6F4_SSEJSH_SH_fSE_SF_NS4_17integral_constantINS4_4UMMA5MajorELSP_0EEESQ_NSN_INSO_7ScaleInELSR_0EEESS_EEEEEENS4_6LayoutISC_NS5_IJNSA_ILi0EEESW_SW_EEEEENS5_IJNS4_10UnderscoreESZ_SZ_EEEEENS4_13SM90_TMA_LOADENS4_14ComposedLayoutINS4_7SwizzleILi2ELi4ELi3EEENS4_18smem_ptr_flag_bitsILi8EEENSV_INS5_IJNSA_ILi8EEESE_EEENS5_IJSE_SB_EEEEEEEvNS4_8identityES12_S1C_vS1D_EENS_8epilogue10collective18CollectiveEpilogueINS1F_23Sm100TmaWarpSpecializedILi2ELi2ELi32ELb0ELb0EEEJSG_NS5_IJNSV_ISE_SB_EES1K_EEESH_SI_SH_SI_NS1F_6fusion15FusionCallbacksIS1J_NS1M_17LinearCombinationISH_fSH_fLNS_15FloatRoundStyleE2EEESG_S1L_JEEENS4_5SM1004TMEM4LOAD26SM100_TMEM_LOAD_16dp32b32xES12_S1C_NS4_39AutoVectorizingCopyWithAssumedAlignmentILi128EEENS4_14SM90_TMA_STOREES1C_S1X_S1X_EEEvvEEEEvNT_6ParamsE)
        /*0038*/ 	.word	0x00000000


	//----- nvinfo : EIATTR_MIN_STACK_SIZE
	.align		4
.L_27:
        /*003c*/ 	.byte	0x04, 0x12
        /*003e*/ 	.short	(.L_29 - .L_28)
	.align		4
.L_28:
        /*0040*/ 	.word	index@(_ZN7cutlass13device_kernelINS_4gemm6kernel13GemmUniversalIN4cute5tupleIJiiiiEEENS1_10collective13CollectiveMmaINS1_35MainloopSm100TmaUmmaWarpSpecializedILi5ELi2ELi4ENS5_IJNS4_1CILi1EEESB_SB_EEEEENS5_IJNSA_ILi64EEENSA_ILi128EEESE_EEENS_12float_e5m2_tENS5_IJlSB_lEEESH_SI_NS4_8TiledMMAINS4_8MMA_AtomIJNS4_10MMA_TraitsINS4_19SM100_MMA_F8F6F4_SSEJSH_SH_fSE_SF_NS4_17integral_constantINS4_4UMMA5MajorELSP_0EEESQ_NSN_INSO_7ScaleInELSR_0EEESS_EEEEEENS4_6LayoutISC_NS5_IJNSA_ILi0EEESW_SW_EEEEENS5_IJNS4_10UnderscoreESZ_SZ_EEEEENS4_13SM90_TMA_LOADENS4_14ComposedLayoutINS4_7SwizzleILi2ELi4ELi3EEENS4_18smem_ptr_flag_bitsILi8EEENSV_INS5_IJNSA_ILi8EEESE_EEENS5_IJSE_SB_EEEEEEEvNS4_8identityES12_S1C_vS1D_EENS_8epilogue10collective18CollectiveEpilogueINS1F_23Sm100TmaWarpSpecializedILi2ELi2ELi32ELb0ELb0EEEJSG_NS5_IJNSV_ISE_SB_EES1K_EEESH_SI_SH_SI_NS1F_6fusion15FusionCallbacksIS1J_NS1M_17LinearCombinationISH_fSH_fLNS_15FloatRoundStyleE2EEESG_S1L_JEEENS4_5SM1004TMEM4LOAD26SM100_TMEM_LOAD_16dp32b32xES12_S1C_NS4_39AutoVectorizingCopyWithAssumedAlignmentILi128EEENS4_14SM90_TMA_STOREES1C_S1X_S1X_EEEvvEEEEvNT_6ParamsE)
        /*0044*/ 	.word	0x00000000
.L_29:


//--------------------- .nv.compat                --------------------------
	.section	.nv.compat,"",@"SHT_CUDA_COMPAT_INFO"
	.align	4
        /*0000*/ 	.byte	0x02, 0x09, 0x01, 0x00, 0x02, 0x02, 0x02, 0x00, 0x02, 0x05, 0x05, 0x00, 0x03, 0x07, 0x01, 0x01
        /*0010*/ 	.byte	0x02, 0x03, 0x01, 0x00, 0x02, 0x06, 0x01, 0x00, 0x04, 0x0b, 0x08, 0x00, 0x09, 0x00, 0x00, 0x00
        /*0020*/ 	.byte	0x00, 0x00, 0x00, 0x00


//--------------------- .nv.info._ZN7cutlass13device_kernelINS_4gemm6kernel13GemmUniversalIN4cute5tupleIJiiiiEEENS1_10collective13CollectiveMmaINS1_35MainloopSm100TmaUmmaWarpSpecializedILi5ELi2ELi4ENS5_IJNS4_1CILi1EEESB_SB_EEEEENS5_IJNSA_ILi64EEENSA_ILi128EEESE_EEENS_12float_e5m2_tENS5_IJlSB_lEEESH_SI_NS4_8TiledMMAINS4_8MMA_AtomIJNS4_10MMA_TraitsINS4_19SM100_MMA_F8F6F4_SSEJSH_SH_fSE_SF_NS4_17integral_constantINS4_4UMMA5MajorELSP_0EEESQ_NSN_INSO_7ScaleInELSR_0EEESS_EEEEEENS4_6LayoutISC_NS5_IJNSA_ILi0EEESW_SW_EEEEENS5_IJNS4_10UnderscoreESZ_SZ_EEEEENS4_13SM90_TMA_LOADENS4_14ComposedLayoutINS4_7SwizzleILi2ELi4ELi3EEENS4_18smem_ptr_flag_bitsILi8EEENSV_INS5_IJNSA_ILi8EEESE_EEENS5_IJSE_SB_EEEEEEEvNS4_8identityES12_S1C_vS1D_EENS_8epilogue10collective18CollectiveEpilogueINS1F_23Sm100TmaWarpSpecializedILi2ELi2ELi32ELb0ELb0EEEJSG_NS5_IJNSV_ISE_SB_EES1K_EEESH_SI_SH_SI_NS1F_6fusion15FusionCallbacksIS1J_NS1M_17LinearCombinationISH_fSH_fLNS_15FloatRoundStyleE2EEESG_S1L_JEEENS4_5SM1004TMEM4LOAD26SM100_TMEM_LOAD_16dp32b32xES12_S1C_NS4_39AutoVectorizingCopyWithAssumedAlignmentILi128EEENS4_14SM90_TMA_STOREES1C_S1X_S1X_EEEvvEEEEvNT_6ParamsE --------------------------
	.section	.nv.info._ZN7cutlass13device_kernelINS_4gemm6kernel13GemmUniversalIN4cute5tupleIJiiiiEEENS1_10collective13CollectiveMmaINS1_35MainloopSm100TmaUmmaWarpSpecializedILi5ELi2ELi4ENS5_IJNS4_1CILi1EEESB_SB_EEEEENS5_IJNSA_ILi64EEENSA_ILi128EEESE_EEENS_12float_e5m2_tENS5_IJlSB_lEEESH_SI_NS4_8TiledMMAINS4_8MMA_AtomIJNS4_10MMA_TraitsINS4_19SM100_MMA_F8F6F4_SSEJSH_SH_fSE_SF_NS4_17integral_constantINS4_4UMMA5MajorELSP_0EEESQ_NSN_INSO_7ScaleInELSR_0EEESS_EEEEEENS4_6LayoutISC_NS5_IJNSA_ILi0EEESW_SW_EEEEENS5_IJNS4_10UnderscoreESZ_SZ_EEEEENS4_13SM90_TMA_LOADENS4_14ComposedLayoutINS4_7SwizzleILi2ELi4ELi3EEENS4_18smem_ptr_flag_bitsILi8EEENSV_INS5_IJNSA_ILi8EEESE_EEENS5_IJSE_SB_EEEEEEEvNS4_8identityES12_S1C_vS1D_EENS_8epilogue10collective18CollectiveEpilogueINS1F_23Sm100TmaWarpSpecializedILi2ELi2ELi32ELb0ELb0EEEJSG_NS5_IJNSV_ISE_SB_EES1K_EEESH_SI_SH_SI_NS1F_6fusion15FusionCallbacksIS1J_NS1M_17LinearCombinationISH_fSH_fLNS_15FloatRoundStyleE2EEESG_S1L_JEEENS4_5SM1004TMEM4LOAD26SM100_TMEM_LOAD_16dp32b32xES12_S1C_NS4_39AutoVectorizingCopyWithAssumedAlignmentILi128EEENS4_14SM90_TMA_STOREES1C_S1X_S1X_EEEvvEEEEvNT_6ParamsE,"",@"SHT_CUDA_INFO"
	.sectionflags	@""
	.align	4


	//----- nvinfo : EIATTR_CUDA_API_VERSION
	.align		4
        /*0000*/ 	.byte	0x04, 0x37
        /*0002*/ 	.short	(.L_31 - .L_30)
.L_30:
        /*0004*/ 	.word	0x00000082


	//----- nvinfo : EIATTR_KPARAM_INFO
	.align		4
.L_31:
        /*0008*/ 	.byte	0x04, 0x17
        /*000a*/ 	.short	(.L_33 - .L_32)
.L_32:
        /*000c*/ 	.word	0x00000000
        /*0010*/ 	.short	0x0000
        /*0012*/ 	.short	0x0000
        /*0014*/ 	.byte	0x00, 0xf0, 0x01, 0x20


	//----- nvinfo : EIATTR_AT_ENTRY_FRAGMENTS
	.align		4
.L_33:
        /*0018*/ 	.byte	0x04, 0x4f
        /*001a*/ 	.short	(.L_35 - .L_34)


	//   ....[0]....
.L_34:
        /*001c*/ 	.word	0x00000006


	//----- nvinfo : EIATTR_RESERVED_SMEM_USED
	.align		4
.L_35:
        /*0020*/ 	.byte	0x01, 0x41
	.zero		2


	//----- nvinfo : EIATTR_SPARSE_MMA_MASK
	.align		4
        /*0024*/ 	.byte	0x03, 0x50
        /*0026*/ 	.short	0x0000


	//----- nvinfo : EIATTR_TCGEN05_1CTA_USED
	.align		4
        /*0028*/ 	.byte	0x01, 0x51
	.zero		2


	//----- nvinfo : EIATTR_MAXREG_COUNT
	.align		4
        /*002c*/ 	.byte	0x03, 0x1b
        /*002e*/ 	.short	0x00ff


	//----- nvinfo : EIATTR_NUM_BARRIERS
	.align		4
        /*0030*/ 	.byte	0x02, 0x4c
        /*0032*/ 	.byte	0x07
	.zero		1


	//----- nvinfo : EIATTR_EXTERNS
	.align		4
        /*0034*/ 	.byte	0x04, 0x0f
        /*0036*/ 	.short	(.L_37 - .L_36)


	//   ....[0]....
	.align		4
.L_36:
        /*0038*/ 	.word	index@(__assertfail)


	//----- nvinfo : EIATTR_MERCURY_ISA_VERSION
	.align		4
.L_37:
        /*003c*/ 	.byte	0x03, 0x5f
        /*003e*/ 	.short	0x0101


	//----- nvinfo : EIATTR_INT_WARP_WIDE_INSTR_OFFSETS
	.align		4
        /*0040*/ 	.byte	0x04, 0x31
        /*0042*/ 	.short	(.L_39 - .L_38)


	//   ....[0]....
.L_38:
        /*0044*/ 	.word	0x00001dd0


	//   ....[1]....
        /*0048*/ 	.word	0x00003830


	//   ....[2]....
        /*004c*/ 	.word	0x00003850


	//   ....[3]....
        /*0050*/ 	.word	0x00003880


	//   ....[4]....
        /*0054*/ 	.word	0x000041b0


	//   ....[5]....
        /*0058*/ 	.word	0x00004220


	//   ....[6]....
        /*005c*/ 	.word	0x00004400


	//   ....[7]....
        /*0060*/ 	.word	0x00004560


	//----- nvinfo : EIATTR_COOP_GROUP_MASK_REGIDS
	.align		4
.L_39:
        /*0064*/ 	.byte	0x04, 0x29
        /*0066*/ 	.short	(.L_41 - .L_40)


	//   ....[0]....
.L_40:
        /*0068*/ 	.word	0xffffffff


	//   ....[1]....
        /*006c*/ 	.word	0xffffffff


	//   ....[2]....
        /*0070*/ 	.word	0xffffffff


	//   ....[3]....
        /*0074*/ 	.word	0xffffffff


	//   ....[4]....
        /*0078*/ 	.word	0xffffffff


	//   ....[5]....
        /*007c*/ 	.word	0xffffffff


	//   ....[6]....
        /*0080*/ 	.word	0xffffffff


	//   ....[7]....
        /*0084*/ 	.word	0xffffffff


	//   ....[8]....
        /*0088*/ 	.word	0xffffffff


	//   ....[9]....
        /*008c*/ 	.word	0xffffffff


	//   ....[10]....
        /*0090*/ 	.word	0xffffffff


	//   ....[11]....
        /*0094*/ 	.word	0xffffffff


	//   ....[12]....
        /*0098*/ 	.word	0xffffffff


	//----- nvinfo : EIATTR_COOP_GROUP_INSTR_OFFSETS
	.align		4
.L_41:
        /*009c*/ 	.byte	0x04, 0x28
        /*009e*/ 	.short	(.L_43 - .L_42)


	//   ....[0]....
.L_42:
        /*00a0*/ 	.word	0x00000090


	//   ....[1]....
        /*00a4*/ 	.word	0x000004d0


	//   ....[2]....
        /*00a8*/ 	.word	0x00000660


	//   ....[3]....
        /*00ac*/ 	.word	0x000007c0


	//   ....[4]....
        /*00b0*/ 	.word	0x000008c0


	//   ....[5]....
        /*00b4*/ 	.word	0x00000a30


	//   ....[6]....
        /*00b8*/ 	.word	0x00000bd0


	//   ....[7]....
        /*00bc*/ 	.word	0x00001cb0


	//   ....[8]....
        /*00c0*/ 	.word	0x00002b20


	//   ....[9]....
        /*00c4*/ 	.word	0x00002d30


	//   ....[10]....
        /*00c8*/ 	.word	0x00002d60


	//   ....[11]....
        /*00cc*/ 	.word	0x00003710


	//   ....[12]....
        /*00d0*/ 	.word	0x00003940


	//----- nvinfo : EIATTR_VRC_CTA_INIT_COUNT
	.align		4
.L_43:
        /*00d4*/ 	.byte	0x02, 0x4a
        /*00d6*/ 	.byte	0x80
	.zero		1


	//----- nvinfo : EIATTR_SYSCALL_OFFSETS
	.align		4
        /*00d8*/ 	.byte	0x04, 0x46
        /*00da*/ 	.short	(.L_45 - .L_44)


	//   ....[0]....
.L_44:
        /*00dc*/ 	.word	0x00004fa0


	//   ....[1]....
        /*00e0*/ 	.word	0x000050e0


	//   ....[2]....
        /*00e4*/ 	.word	0x000058e0


	//   ....[3]....
        /*00e8*/ 	.word	0x00006670


	//----- nvinfo : EIATTR_MBARRIER_INSTR_OFFSETS
	.align		4
.L_45:
        /*00ec*/ 	.byte	0x04, 0x39
        /*00ee*/ 	.short	(.L_47 - .L_46)


	//   ....[0]....
.L_46:
        /*00f0*/ 	.word	0x000005b0
        /*00f4*/ 	.word	0x000000ff
        /*00f8*/ 	.word	0x00000000
        /*00fc*/ 	.short	0x0100
        /*00fe*/ 	.byte	0x05
	.zero		1


	//   ....[1]....
        /*0100*/ 	.word	0x000005c0
        /*0104*/ 	.word	0x000000ff
        /*0108*/ 	.word	0x00000028
        /*010c*/ 	.short	0x0100
        /*010e*/ 	.byte	0x05
	.zero		1


	//   ....[2]....
        /*0110*/ 	.word	0x000005d0
        /*0114*/ 	.word	0x000000ff
        /*0118*/ 	.word	0x00000008
        /*011c*/ 	.short	0x0100
        /*011e*/ 	.byte	0x05
	.zero		1


	//   ....[3]....
        /*0120*/ 	.word	0x000005e0
        /*0124*/ 	.word	0x000000ff
        /*0128*/ 	.word	0x00000030
        /*012c*/ 	.short	0x0100
        /*012e*/ 	.byte	0x05
	.zero		1


	//   ....[4]....
        /*0130*/ 	.word	0x000005f0
        /*0134*/ 	.word	0x000000ff
        /*0138*/ 	.word	0x00000010
        /*013c*/ 	.short	0x0100
        /*013e*/ 	.byte	0x05
	.zero		1


	//   ....[5]....
        /*0140*/ 	.word	0x00000600
        /*0144*/ 	.word	0x000000ff
        /*0148*/ 	.word	0x00000038
        /*014c*/ 	.short	0x0100
        /*014e*/ 	.byte	0x05
	.zero		1


	//   ....[6]....
        /*0150*/ 	.word	0x00000610
        /*0154*/ 	.word	0x000000ff
        /*0158*/ 	.word	0x00000018
        /*015c*/ 	.short	0x0100
        /*015e*/ 	.byte	0x05
	.zero		1


	//   ....[7]....
        /*0160*/ 	.word	0x00000620
        /*0164*/ 	.word	0x000000ff
        /*0168*/ 	.word	0x00000040
        /*016c*/ 	.short	0x0100
        /*016e*/ 	.byte	0x05
	.zero		1


	//   ....[8]....
        /*0170*/ 	.word	0x00000630
        /*0174*/ 	.word	0x000000ff
        /*0178*/ 	.word	0x00000020
        /*017c*/ 	.short	0x0100
        /*017e*/ 	.byte	0x05
	.zero		1


	//   ....[9]....
        /*0180*/ 	.word	0x00000640
        /*0184*/ 	.word	0x000000ff
        /*0188*/ 	.word	0x00000048
        /*018c*/ 	.short	0x0100
        /*018e*/ 	.byte	0x05
	.zero		1


	//   ....[10]....
        /*0190*/ 	.word	0x00000770
        /*0194*/ 	.word	0x000000ff
        /*0198*/ 	.word	0x00000050
        /*019c*/ 	.short	0x0100
        /*019e*/ 	.byte	0x07
	.zero		1


	//   ....[11]....
        /*01a0*/ 	.word	0x00000780
        /*01a4*/ 	.word	0x000000ff
        /*01a8*/ 	.word	0x00000060
        /*01ac*/ 	.short	0x0100
        /*01ae*/ 	.byte	0x07
	.zero		1


	//   ....[12]....
        /*01b0*/ 	.word	0x00000790
        /*01b4*/ 	.word	0x000000ff
        /*01b8*/ 	.word	0x00000058
        /*01bc*/ 	.short	0x0100
        /*01be*/ 	.byte	0x07
	.zero		1


	//   ....[13]....
        /*01c0*/ 	.word	0x000007a0
        /*01c4*/ 	.word	0x000000ff
        /*01c8*/ 	.word	0x00000068
        /*01cc*/ 	.short	0x0100
        /*01ce*/ 	.byte	0x07
	.zero		1


	//   ....[14]....
        /*01d0*/ 	.word	0x00000890
        /*01d4*/ 	.word	0x000000ff
        /*01d8*/ 	.word	0x00000070
        /*01dc*/ 	.short	0x0100
        /*01de*/ 	.byte	0x05
	.zero		1


	//   ....[15]....
        /*01e0*/ 	.word	0x000008a0
        /*01e4*/ 	.word	0x000000ff
        /*01e8*/ 	.word	0x00000078
        /*01ec*/ 	.short	0x0100
        /*01ee*/ 	.byte	0x05
	.zero		1


	//   ....[16]....
        /*01f0*/ 	.word	0x000009e0
        /*01f4*/ 	.word	0x000000ff
        /*01f8*/ 	.word	0x00000080
        /*01fc*/ 	.short	0x0100
        /*01fe*/ 	.byte	0x05
	.zero		1


	//   ....[17]....
        /*0200*/ 	.word	0x000009f0
        /*0204*/ 	.word	0x000000ff
        /*0208*/ 	.word	0x00000090
        /*020c*/ 	.short	0x0100
        /*020e*/ 	.byte	0x05
	.zero		1


	//   ....[18]....
        /*0210*/ 	.word	0x00000a00
        /*0214*/ 	.word	0x000000ff
        /*0218*/ 	.word	0x00000088
        /*021c*/ 	.short	0x0100
        /*021e*/ 	.byte	0x05
	.zero		1


	//   ....[19]....
        /*0220*/ 	.word	0x00000a10
        /*0224*/ 	.word	0x000000ff
        /*0228*/ 	.word	0x00000098
        /*022c*/ 	.short	0x0100
        /*022e*/ 	.byte	0x05
	.zero		1


	//   ....[20]....
        /*0230*/ 	.word	0x00000b40
        /*0234*/ 	.word	0x000000ff
        /*0238*/ 	.word	0x000000a0
        /*023c*/ 	.short	0x0100
        /*023e*/ 	.byte	0x07
	.zero		1


	//   ....[21]....
        /*0240*/ 	.word	0x00000b50
        /*0244*/ 	.word	0x000000ff
        /*0248*/ 	.word	0x000000c0
        /*024c*/ 	.short	0x0100
        /*024e*/ 	.byte	0x07
	.zero		1


	//   ....[22]....
        /*0250*/ 	.word	0x00000b60
        /*0254*/ 	.word	0x000000ff
        /*0258*/ 	.word	0x000000a8
        /*025c*/ 	.short	0x0100
        /*025e*/ 	.byte	0x07
	.zero		1


	//   ....[23]....
        /*0260*/ 	.word	0x00000b70
        /*0264*/ 	.word	0x000000ff
        /*0268*/ 	.word	0x000000c8
        /*026c*/ 	.short	0x0100
        /*026e*/ 	.byte	0x07
	.zero		1


	//   ....[24]....
        /*0270*/ 	.word	0x00000b80
        /*0274*/ 	.word	0x000000ff
        /*0278*/ 	.word	0x000000b0
        /*027c*/ 	.short	0x0100
        /*027e*/ 	.byte	0x07
	.zero		1


	//   ....[25]....
        /*0280*/ 	.word	0x00000b90
        /*0284*/ 	.word	0x000000ff
        /*0288*/ 	.word	0x000000d0
        /*028c*/ 	.short	0x0100
        /*028e*/ 	.byte	0x07
	.zero		1


	//   ....[26]....
        /*0290*/ 	.word	0x00000ba0
        /*0294*/ 	.word	0x000000ff
        /*0298*/ 	.word	0x000000b8
        /*029c*/ 	.short	0x0100
        /*029e*/ 	.byte	0x07
	.zero		1


	//   ....[27]....
        /*02a0*/ 	.word	0x00000bb0
        /*02a4*/ 	.word	0x000000ff
        /*02a8*/ 	.word	0x000000d8
        /*02ac*/ 	.short	0x0100
        /*02ae*/ 	.byte	0x07
	.zero		1


	//   ....[28]....
        /*02b0*/ 	.word	0x00000ca0
        /*02b4*/ 	.word	0x000000ff
        /*02b8*/ 	.word	0x000000e0
        /*02bc*/ 	.short	0x0100
        /*02be*/ 	.byte	0x05
	.zero		1


	//   ....[29]....
        /*02c0*/ 	.word	0x00000cb0
        /*02c4*/ 	.word	0x000000ff
        /*02c8*/ 	.word	0x000000f0
        /*02cc*/ 	.short	0x0100
        /*02ce*/ 	.byte	0x05
	.zero		1


	//   ....[30]....
        /*02d0*/ 	.word	0x00000cc0
        /*02d4*/ 	.word	0x000000ff
        /*02d8*/ 	.word	0x000000e8
        /*02dc*/ 	.short	0x0100
        /*02de*/ 	.byte	0x05
	.zero		1


	//   ....[31]....
        /*02e0*/ 	.word	0x00000cd0
        /*02e4*/ 	.word	0x000000ff
        /*02e8*/ 	.word	0x000000f8
        /*02ec*/ 	.short	0x0100
        /*02ee*/ 	.byte	0x05
	.zero		1


	//   ....[32]....
        /*02f0*/ 	.word	0x000015b0
        /*02f4*/ 	.word	0x00000003
        /*02f8*/ 	.word	0x000000f0
        /*02fc*/ 	.short	0x010a
        /*02fe*/ 	.byte	0xff
	.zero		1


	//   ....[33]....
        /*0300*/ 	.word	0x000015e0
        /*0304*/ 	.word	0x00000003
        /*0308*/ 	.word	0x000000e0
        /*030c*/ 	.short	0x0101
        /*030e*/ 	.byte	0xff
	.zero		1


	//   ....[34]....
        /*0310*/ 	.word	0x000016b0
        /*0314*/ 	.word	0x000000ff
        /*0318*/ 	.word	0x00000028
        /*031c*/ 	.short	0x010a
        /*031e*/ 	.byte	0x08
	.zero		1


	//   ....[35]....
        /*0320*/ 	.word	0x00001750
        /*0324*/ 	.word	0x000000ff
        /*0328*/ 	.word	0x00000028
        /*032c*/ 	.short	0x010a
        /*032e*/ 	.byte	0x21
	.zero		1


	//   ....[36]....
        /*0330*/ 	.word	0x000018a0
        /*0334*/ 	.word	0x000000ff
        /*0338*/ 	.word	0x00000028
        /*033c*/ 	.short	0x010a
        /*033e*/ 	.byte	0x08
	.zero		1


	//   ....[37]....
        /*0340*/ 	.word	0x000019b0
        /*0344*/ 	.word	0x000000ff
        /*0348*/ 	.word	0x00000078
        /*034c*/ 	.short	0x0101
        /*034e*/ 	.byte	0x04
	.zero		1


	//   ....[38]....
        /*0350*/ 	.word	0x000019d0
        /*0354*/ 	.word	0x000000ff
        /*0358*/ 	.word	0x00000028
        /*035c*/ 	.short	0x010a
        /*035e*/ 	.byte	0x08
	.zero		1


	//   ....[39]....
        /*0360*/ 	.word	0x00001a50
        /*0364*/ 	.word	0x000000ff
        /*0368*/ 	.word	0x00000028
        /*036c*/ 	.short	0x010a
        /*036e*/ 	.byte	0x11
	.zero		1


	//   ....[40]....
        /*0370*/ 	.word	0x00001ba0
        /*0374*/ 	.word	0x000000ff
        /*0378*/ 	.word	0x00000028
        /*037c*/ 	.short	0x010a
        /*037e*/ 	.byte	0x08
	.zero		1


	//   ....[41]....
        /*0380*/ 	.word	0x00001ce0
        /*0384*/ 	.word	0x00000002
        /*0388*/ 	.word	0x00000080
        /*038c*/ 	.short	0x010a
        /*038e*/ 	.byte	0xff
	.zero		1


	//   ....[42]....
        /*0390*/ 	.word	0x00001da0
        /*0394*/ 	.word	0x00000002
        /*0398*/ 	.word	0x00000000
        /*039c*/ 	.short	0x0101
        /*039e*/ 	.byte	0xff
	.zero		1


	//   ....[43]....
        /*03a0*/ 	.word	0x00002300
        /*03a4*/ 	.word	0x000000ff
        /*03a8*/ 	.word	0x00000000
        /*03ac*/ 	.short	0x010a
        /*03ae*/ 	.byte	0x05
	.zero		1


	//   ....[44]....
        /*03b0*/ 	.word	0x00002390
        /*03b4*/ 	.word	0x000000ff
        /*03b8*/ 	.word	0x00000000
        /*03bc*/ 	.short	0x010a
        /*03be*/ 	.byte	0x05
	.zero		1


	//   ....[45]....
        /*03c0*/ 	.word	0x00002420
        /*03c4*/ 	.word	0x000000ff
        /*03c8*/ 	.word	0x00000000
        /*03cc*/ 	.short	0x010a
        /*03ce*/ 	.byte	0x05
	.zero		1


	//   ....[46]....
        /*03d0*/ 	.word	0x000024b0
        /*03d4*/ 	.word	0x000000ff
        /*03d8*/ 	.word	0x00000000
        /*03dc*/ 	.short	0x010a
        /*03de*/ 	.byte	0x05
	.zero		1


	//   ....[47]....
        /*03e0*/ 	.word	0x00002550
        /*03e4*/ 	.word	0x00000000
        /*03e8*/ 	.word	0x00000000
        /*03ec*/ 	.short	0x010a
        /*03ee*/ 	.byte	0xff
	.zero		1


	//   ....[48]....
        /*03f0*/ 	.word	0x00002670
        /*03f4*/ 	.word	0x00000000
        /*03f8*/ 	.word	0x000000e0
        /*03fc*/ 	.short	0x010a
        /*03fe*/ 	.byte	0xff
	.zero		1


	//   ....[49]....
        /*0400*/ 	.word	0x000026d0
        /*0404*/ 	.word	0x00000004
        /*0408*/ 	.word	0x00000000
        /*040c*/ 	.short	0x0101
        /*040e*/ 	.byte	0xff
	.zero		1


	//   ....[50]....
        /*0410*/ 	.word	0x000026f0
        /*0414*/ 	.word	0x000000ff
        /*0418*/ 	.word	0x00000090
        /*041c*/ 	.short	0x010a
        /*041e*/ 	.byte	0x05
	.zero		1


	//   ....[51]....
        /*0420*/ 	.word	0x00002810
        /*0424*/ 	.word	0x00000000
        /*0428*/ 	.word	0x00000080
        /*042c*/ 	.short	0x010a
        /*042e*/ 	.byte	0xff
	.zero		1


	//   ....[52]....
        /*0430*/ 	.word	0x00002920
        /*0434*/ 	.word	0x00000000
        /*0438*/ 	.word	0x00000000
        /*043c*/ 	.short	0x0101
        /*043e*/ 	.byte	0xff
	.zero		1


	//   ....[53]....
        /*0440*/ 	.word	0x000029b0
        /*0444*/ 	.word	0x000000ff
        /*0448*/ 	.word	0x00000090
        /*044c*/ 	.short	0x0106
        /*044e*/ 	.byte	0x05
	.zero		1


	//   ....[54]....
        /*0450*/ 	.word	0x000029d0
        /*0454*/ 	.word	0x000000ff
        /*0458*/ 	.word	0x00000090
        /*045c*/ 	.short	0x010a
        /*045e*/ 	.byte	0x05
	.zero		1


	//   ....[55]....
        /*0460*/ 	.word	0x00002a60
        /*0464*/ 	.word	0x000000ff
        /*0468*/ 	.word	0x00000090
        /*046c*/ 	.short	0x0106
        /*046e*/ 	.byte	0x04
	.zero		1


	//   ....[56]....
        /*0470*/ 	.word	0x00002aa0
        /*0474*/ 	.word	0x00000000
        /*0478*/ 	.word	0x00000090
        /*047c*/ 	.short	0x010a
        /*047e*/ 	.byte	0xff
	.zero		1


	//   ....[57]....
        /*0480*/ 	.word	0x00002fa0
        /*0484*/ 	.word	0x00000000
        /*0488*/ 	.word	0x00000080
        /*048c*/ 	.short	0x010a
        /*048e*/ 	.byte	0xff
	.zero		1


	//   ....[58]....
        /*0490*/ 	.word	0x000030a0
        /*0494*/ 	.word	0x00000003
        /*0498*/ 	.word	0x00000000
        /*049c*/ 	.short	0x0101
        /*049e*/ 	.byte	0xff
	.zero		1


	//   ....[59]....
        /*04a0*/ 	.word	0x000030b0
        /*04a4*/ 	.word	0x000000ff
        /*04a8*/ 	.word	0x00000000
        /*04ac*/ 	.short	0x010a
        /*04ae*/ 	.byte	0x04
	.zero		1


	//   ....[60]....
        /*04b0*/ 	.word	0x00003130
        /*04b4*/ 	.word	0x000000ff
        /*04b8*/ 	.word	0x000000c0
        /*04bc*/ 	.short	0x010a
        /*04be*/ 	.byte	0x08
	.zero		1


	//   ....[61]....
        /*04c0*/ 	.word	0x00003210
        /*04c4*/ 	.word	0x000000ff
        /*04c8*/ 	.word	0x00000000
        /*04cc*/ 	.short	0x010a
        /*04ce*/ 	.byte	0x07
	.zero		1


	//   ....[62]....
        /*04d0*/ 	.word	0x00003350
        /*04d4*/ 	.word	0x000000ff
        /*04d8*/ 	.word	0x00000000
        /*04dc*/ 	.short	0x010a
        /*04de*/ 	.byte	0x04
	.zero		1


	//   ....[63]....
        /*04e0*/ 	.word	0x00003540
        /*04e4*/ 	.word	0x000000ff
        /*04e8*/ 	.word	0x00000000
        /*04ec*/ 	.short	0x010a
        /*04ee*/ 	.byte	0x05
	.zero		1


	//   ....[64]....
        /*04f0*/ 	.word	0x000035d0
        /*04f4*/ 	.word	0x000000ff
        /*04f8*/ 	.word	0x00000000
        /*04fc*/ 	.short	0x010a
        /*04fe*/ 	.byte	0x05
	.zero		1


	//   ....[65]....
        /*0500*/ 	.word	0x00003660
        /*0504*/ 	.word	0x000000ff
        /*0508*/ 	.word	0x00000000
        /*050c*/ 	.short	0x010a
        /*050e*/ 	.byte	0x05
	.zero		1


	//   ....[66]....
        /*0510*/ 	.word	0x000036f0
        /*0514*/ 	.word	0x000000ff
        /*0518*/ 	.word	0x00000000
        /*051c*/ 	.short	0x010a
        /*051e*/ 	.byte	0x07
	.zero		1


	//   ....[67]....
        /*0520*/ 	.word	0x00003b50
        /*0524*/ 	.word	0x00000000
        /*0528*/ 	.word	0x00000080
        /*052c*/ 	.short	0x010a
        /*052e*/ 	.byte	0xff
	.zero		1


	//   ....[68]....
        /*0530*/ 	.word	0x00003c10
        /*0534*/ 	.word	0x00000000
        /*0538*/ 	.word	0x00000000
        /*053c*/ 	.short	0x0101
        /*053e*/ 	.byte	0xff
	.zero		1


	//   ....[69]....
        /*0540*/ 	.word	0x00003f30
        /*0544*/ 	.word	0x000000ff
        /*0548*/ 	.word	0x00000078
        /*054c*/ 	.short	0x010a
        /*054e*/ 	.byte	0x07
	.zero		1


	//   ....[70]....
        /*0550*/ 	.word	0x00004120
        /*0554*/ 	.word	0x000000ff
        /*0558*/ 	.word	0x00000060
        /*055c*/ 	.short	0x010a
        /*055e*/ 	.byte	0x07
	.zero		1


	//   ....[71]....
        /*0560*/ 	.word	0x000042f0
        /*0564*/ 	.word	0x000000ff
        /*0568*/ 	.word	0x00000050
        /*056c*/ 	.short	0x010b
        /*056e*/ 	.byte	0x07
	.zero		1


	//   ....[72]....
        /*0570*/ 	.word	0x00004360
        /*0574*/ 	.word	0x000000ff
        /*0578*/ 	.word	0x00000000
        /*057c*/ 	.short	0x0101
        /*057e*/ 	.byte	0x08
	.zero		1


	//   ....[73]....
        /*0580*/ 	.word	0x00004390
        /*0584*/ 	.word	0x000000ff
        /*0588*/ 	.word	0x00000068
        /*058c*/ 	.short	0x010a
        /*058e*/ 	.byte	0x07
	.zero		1


	//   ....[74]....
        /*0590*/ 	.word	0x000045a0
        /*0594*/ 	.word	0x000000ff
        /*0598*/ 	.word	0x00000058
        /*059c*/ 	.short	0x010b
        /*059e*/ 	.byte	0x07
	.zero		1


	//   ....[75]....
        /*05a0*/ 	.word	0x000045c0
        /*05a4*/ 	.word	0x000000ff
        /*05a8*/ 	.word	0x00000000
        /*05ac*/ 	.short	0x0101
        /*05ae*/ 	.byte	0x0d
	.zero		1


	//   ....[76]....
        /*05b0*/ 	.word	0x000045f0
        /*05b4*/ 	.word	0x000000ff
        /*05b8*/ 	.word	0x00000060
        /*05bc*/ 	.short	0x010a
        /*05be*/ 	.byte	0x07
	.zero		1


	//   ....[77]....
        /*05c0*/ 	.word	0x00004630
        /*05c4*/ 	.word	0x00000000
        /*05c8*/ 	.word	0x00000068
        /*05cc*/ 	.short	0x010a
        /*05ce*/ 	.byte	0xff
	.zero		1


	//   ....[78]....
        /*05d0*/ 	.word	0x00004970
        /*05d4*/ 	.word	0x00000000
        /*05d8*/ 	.word	0x00000080
        /*05dc*/ 	.short	0x010a
        /*05de*/ 	.byte	0xff
	.zero		1


	//   ....[79]....
        /*05e0*/ 	.word	0x00004a80
        /*05e4*/ 	.word	0x00000000
        /*05e8*/ 	.word	0x00000000
        /*05ec*/ 	.short	0x0101
        /*05ee*/ 	.byte	0xff
	.zero		1


	//   ....[80]....
        /*05f0*/ 	.word	0x000054d0
        /*05f4*/ 	.word	0x00000000
        /*05f8*/ 	.word	0x00000050
        /*05fc*/ 	.short	0x010a
        /*05fe*/ 	.byte	0xff
	.zero		1


	//   ....[81]....
        /*0600*/ 	.word	0x00005540
        /*0604*/ 	.word	0x00000071
        /*0608*/ 	.word	0x000000a0
        /*060c*/ 	.short	0x010a
        /*060e*/ 	.byte	0xff
	.zero		1


	//   ....[82]....
        /*0610*/ 	.word	0x00005620
        /*0614*/ 	.word	0x00000000
        /*0618*/ 	.word	0x00000050
        /*061c*/ 	.short	0x010a
        /*061e*/ 	.byte	0xff
	.zero		1


	//   ....[83]....
        /*0620*/ 	.word	0x00005760
        /*0624*/ 	.word	0x00000000
        /*0628*/ 	.word	0x00000000
        /*062c*/ 	.short	0x0101
        /*062e*/ 	.byte	0xff
	.zero		1


	//   ....[84]....
        /*0630*/ 	.word	0x000057c0
        /*0634*/ 	.word	0x00000071
        /*0638*/ 	.word	0x000000a0
        /*063c*/ 	.short	0x010a
        /*063e*/ 	.byte	0xff
	.zero		1


	//   ....[85]....
        /*0640*/ 	.word	0x00006310
        /*0644*/ 	.word	0x00000020
        /*0648*/ 	.word	0x00000050
        /*064c*/ 	.short	0x010a
        /*064e*/ 	.byte	0xff
	.zero		1


	//   ....[86]....
        /*0650*/ 	.word	0x000063d0
        /*0654*/ 	.word	0x00000020
        /*0658*/ 	.word	0x00000050
        /*065c*/ 	.short	0x010a
        /*065e*/ 	.byte	0xff
	.zero		1


	//   ....[87]....
        /*0660*/ 	.word	0x000064f0
        /*0664*/ 	.word	0x00000003
        /*0668*/ 	.word	0x00000000
        /*066c*/ 	.short	0x0101
        /*066e*/ 	.byte	0xff
	.zero		1


	//   ....[88]....
        /*0670*/ 	.word	0x00006930
        /*0674*/ 	.word	0x000000ff
        /*0678*/ 	.word	0x00000000
        /*067c*/ 	.short	0x0101
        /*067e*/ 	.byte	0x05
	.zero		1


	//   ....[89]....
        /*0680*/ 	.word	0x00007170
        /*0684*/ 	.word	0x00000003
        /*0688*/ 	.word	0x000000f0
        /*068c*/ 	.short	0x010a
        /*068e*/ 	.byte	0xff
	.zero		1


	//   ....[90]....
        /*0690*/ 	.word	0x000071d0
        /*0694*/ 	.word	0x00000002
        /*0698*/ 	.word	0x00000028
        /*069c*/ 	.short	0x010a
        /*069e*/ 	.byte	0xff
	.zero		1


	//   ....[91]....
        /*06a0*/ 	.word	0x00007230
        /*06a4*/ 	.word	0x00000002
        /*06a8*/ 	.word	0x00000028
        /*06ac*/ 	.short	0x010a
        /*06ae*/ 	.byte	0xff
	.zero		1


	//   ....[92]....
        /*06b0*/ 	.word	0x00007280
        /*06b4*/ 	.word	0x00000002
        /*06b8*/ 	.word	0x00000080
        /*06bc*/ 	.short	0x010a
        /*06be*/ 	.byte	0xff
	.zero		1


	//   ....[93]....
        /*06c0*/ 	.word	0x000072e0
        /*06c4*/ 	.word	0x00000000
        /*06c8*/ 	.word	0x00000000
        /*06cc*/ 	.short	0x010a
        /*06ce*/ 	.byte	0xff
	.zero		1


	//   ....[94]....
        /*06d0*/ 	.word	0x00007340
        /*06d4*/ 	.word	0x00000000
        /*06d8*/ 	.word	0x00000000
        /*06dc*/ 	.short	0x010a
        /*06de*/ 	.byte	0xff
	.zero		1


	//   ....[95]....
        /*06e0*/ 	.word	0x000073a0
        /*06e4*/ 	.word	0x00000000
        /*06e8*/ 	.word	0x00000000
        /*06ec*/ 	.short	0x010a
        /*06ee*/ 	.byte	0xff
	.zero		1


	//   ....[96]....
        /*06f0*/ 	.word	0x00007400
        /*06f4*/ 	.word	0x00000000
        /*06f8*/ 	.word	0x00000000
        /*06fc*/ 	.short	0x010a
        /*06fe*/ 	.byte	0xff
	.zero		1


	//   ....[97]....
        /*0700*/ 	.word	0x00007450
        /*0704*/ 	.word	0x00000000
        /*0708*/ 	.word	0x000000e0
        /*070c*/ 	.short	0x010a
        /*070e*/ 	.byte	0xff
	.zero		1


	//   ....[98]....
        /*0710*/ 	.word	0x000074b0
        /*0714*/ 	.word	0x00000000
        /*0718*/ 	.word	0x00000090
        /*071c*/ 	.short	0x010a
        /*071e*/ 	.byte	0xff
	.zero		1


	//   ....[99]....
        /*0720*/ 	.word	0x00007500
        /*0724*/ 	.word	0x00000000
        /*0728*/ 	.word	0x00000080
        /*072c*/ 	.short	0x010a
        /*072e*/ 	.byte	0xff
	.zero		1


	//   ....[100]....
        /*0730*/ 	.word	0x00007560
        /*0734*/ 	.word	0x00000000
        /*0738*/ 	.word	0x00000090
        /*073c*/ 	.short	0x010a
        /*073e*/ 	.byte	0xff
	.zero		1


	//   ....[101]....
        /*0740*/ 	.word	0x000075b0
        /*0744*/ 	.word	0x00000000
        /*0748*/ 	.word	0x00000080
        /*074c*/ 	.short	0x010a
        /*074e*/ 	.byte	0xff
	.zero		1


	//   ....[102]....
        /*0750*/ 	.word	0x00007610
        /*0754*/ 	.word	0x00000003
        /*0758*/ 	.word	0x000000c0
        /*075c*/ 	.short	0x010a
        /*075e*/ 	.byte	0xff
	.zero		1


	//   ....[103]....
        /*0760*/ 	.word	0x00007670
        /*0764*/ 	.word	0x00000000
        /*0768*/ 	.word	0x00000000
        /*076c*/ 	.short	0x010a
        /*076e*/ 	.byte	0xff
	.zero		1


	//   ....[104]....
        /*0770*/ 	.word	0x000076d0
        /*0774*/ 	.word	0x00000000
        /*0778*/ 	.word	0x00000000
        /*077c*/ 	.short	0x010a
        /*077e*/ 	.byte	0xff
	.zero		1


	//   ....[105]....
        /*0780*/ 	.word	0x00007730
        /*0784*/ 	.word	0x00000000
        /*0788*/ 	.word	0x00000000
        /*078c*/ 	.short	0x010a
        /*078e*/ 	.byte	0xff
	.zero		1


	//   ....[106]....
        /*0790*/ 	.word	0x00007790
        /*0794*/ 	.word	0x00000000
        /*0798*/ 	.word	0x00000000
        /*079c*/ 	.short	0x010a
        /*079e*/ 	.byte	0xff
	.zero		1


	//   ....[107]....
        /*07a0*/ 	.word	0x000077f0
        /*07a4*/ 	.word	0x00000000
        /*07a8*/ 	.word	0x00000000
        /*07ac*/ 	.short	0x010a
        /*07ae*/ 	.byte	0xff
	.zero		1


	//   ....[108]....
        /*07b0*/ 	.word	0x00007840
        /*07b4*/ 	.word	0x00000000
        /*07b8*/ 	.word	0x00000080
        /*07bc*/ 	.short	0x010a
        /*07be*/ 	.byte	0xff
	.zero		1


	//   ....[109]....
        /*07c0*/ 	.word	0x000078a0
        /*07c4*/ 	.word	0x00000000
        /*07c8*/ 	.word	0x00000078
        /*07cc*/ 	.short	0x010a
        /*07ce*/ 	.byte	0xff
	.zero		1


	//   ....[110]....
        /*07d0*/ 	.word	0x00007900
        /*07d4*/ 	.word	0x00000003
        /*07d8*/ 	.word	0x00000060
        /*07dc*/ 	.short	0x010a
        /*07de*/ 	.byte	0xff
	.zero		1


	//   ....[111]....
        /*07e0*/ 	.word	0x00007960
        /*07e4*/ 	.word	0x00000003
        /*07e8*/ 	.word	0x00000068
        /*07ec*/ 	.short	0x010a
        /*07ee*/ 	.byte	0xff
	.zero		1


	//   ....[112]....
        /*07f0*/ 	.word	0x000079c0
        /*07f4*/ 	.word	0x00000000
        /*07f8*/ 	.word	0x00000060
        /*07fc*/ 	.short	0x010a
        /*07fe*/ 	.byte	0xff
	.zero		1


	//   ....[113]....
        /*0800*/ 	.word	0x00007a10
        /*0804*/ 	.word	0x00000000
        /*0808*/ 	.word	0x00000080
        /*080c*/ 	.short	0x010a
        /*080e*/ 	.byte	0xff
	.zero		1


	//   ....[114]....
        /*0810*/ 	.word	0x00007a60
        /*0814*/ 	.word	0x00000000
        /*0818*/ 	.word	0x00000050
        /*081c*/ 	.short	0x010a
        /*081e*/ 	.byte	0xff
	.zero		1


	//   ....[115]....
        /*0820*/ 	.word	0x00007ab0
        /*0824*/ 	.word	0x00000071
        /*0828*/ 	.word	0x000000a0
        /*082c*/ 	.short	0x010a
        /*082e*/ 	.byte	0xff
	.zero		1


	//   ....[116]....
        /*0830*/ 	.word	0x00007b00
        /*0834*/ 	.word	0x00000020
        /*0838*/ 	.word	0x00000050
        /*083c*/ 	.short	0x010a
        /*083e*/ 	.byte	0xff
	.zero		1


	//----- nvinfo : EIATTR_NUM_MBARRIERS
	.align		4
.L_47:
        /*0840*/ 	.byte	0x03, 0x38
        /*0842*/ 	.short	0x0020


	//----- nvinfo : EIATTR_EXIT_INSTR_OFFSETS
	.align		4
        /*0844*/ 	.byte	0x04, 0x1c
        /*0846*/ 	.short	(.L_49 - .L_48)


	//   ....[0]....
.L_48:
        /*0848*/ 	.word	0x00002580


	//   ....[1]....
        /*084c*/ 	.word	0x00002a70


	//   ....[2]....
        /*0850*/ 	.word	0x00002ad0


	//   ....[3]....
        /*0854*/ 	.word	0x00003950


	//   ....[4]....
        /*0858*/ 	.word	0x00004660


	//   ....[5]....
        /*085c*/ 	.word	0x000046a0


	//   ....[6]....
        /*0860*/ 	.word	0x00007160


	//----- nvinfo : EIATTR_MAX_THREADS
	.align		4
.L_49:
        /*0864*/ 	.byte	0x04, 0x05
        /*0866*/ 	.short	(.L_51 - .L_50)
.L_50:
        /*0868*/ 	.word	0x00000100
        /*086c*/ 	.word	0x00000001
        /*0870*/ 	.word	0x00000001


	//----- nvinfo : EIATTR_CRS_STACK_SIZE
	.align		4
.L_51:
        /*0874*/ 	.byte	0x04, 0x1e
        /*0876*/ 	.short	(.L_53 - .L_52)
.L_52:
        /*0878*/ 	.word	0x00000000


	//----- nvinfo : EIATTR_CBANK_PARAM_SIZE
	.align		4
.L_53:
        /*087c*/ 	.byte	0x03, 0x19
        /*087e*/ 	.short	0x0800


	//----- nvinfo : EIATTR_PARAM_CBANK
	.align		4
        /*0880*/ 	.byte	0x04, 0x0a
        /*0882*/ 	.short	(.L_55 - .L_54)
	.align		4
.L_54:
        /*0884*/ 	.word	index@(.nv.constant0._ZN7cutlass13device_kernelINS_4gemm6kernel13GemmUniversalIN4cute5tupleIJiiiiEEENS1_10collective13CollectiveMmaINS1_35MainloopSm100TmaUmmaWarpSpecializedILi5ELi2ELi4ENS5_IJNS4_1CILi1EEESB_SB_EEEEENS5_IJNSA_ILi64EEENSA_ILi128EEESE_EEENS_12float_e5m2_tENS5_IJlSB_lEEESH_SI_NS4_8TiledMMAINS4_8MMA_AtomIJNS4_10MMA_TraitsINS4_19SM100_MMA_F8F6F4_SSEJSH_SH_fSE_SF_NS4_17integral_constantINS4_4UMMA5MajorELSP_0EEESQ_NSN_INSO_7ScaleInELSR_0EEESS_EEEEEENS4_6LayoutISC_NS5_IJNSA_ILi0EEESW_SW_EEEEENS5_IJNS4_10UnderscoreESZ_SZ_EEEEENS4_13SM90_TMA_LOADENS4_14ComposedLayoutINS4_7SwizzleILi2ELi4ELi3EEENS4_18smem_ptr_flag_bitsILi8EEENSV_INS5_IJNSA_ILi8EEESE_EEENS5_IJSE_SB_EEEEEEEvNS4_8identityES12_S1C_vS1D_EENS_8epilogue10collective18CollectiveEpilogueINS1F_23Sm100TmaWarpSpecializedILi2ELi2ELi32ELb0ELb0EEEJSG_NS5_IJNSV_ISE_SB_EES1K_EEESH_SI_SH_SI_NS1F_6fusion15FusionCallbacksIS1J_NS1M_17LinearCombinationISH_fSH_fLNS_15FloatRoundStyleE2EEESG_S1L_JEEENS4_5SM1004TMEM4LOAD26SM100_TMEM_LOAD_16dp32b32xES12_S1C_NS4_39AutoVectorizingCopyWithAssumedAlignmentILi128EEENS4_14SM90_TMA_STOREES1C_S1X_S1X_EEEvvEEEEvNT_6ParamsE)
        /*0888*/ 	.short	0x0380
        /*088a*/ 	.short	0x0800


	//----- nvinfo : EIATTR_SW_WAR
	.align		4
.L_55:
        /*088c*/ 	.byte	0x04, 0x36
        /*088e*/ 	.short	(.L_57 - .L_56)
.L_56:
        /*0890*/ 	.word	0x00000008
.L_57:


//--------------------- .nv.callgraph             --------------------------
	.section	.nv.callgraph,"",@"SHT_CUDA_CALLGRAPH"
	.align	4
	.sectionentsize	8
	.align		4
        /*0000*/ 	.word	0x00000000
	.align		4
        /*0004*/ 	.word	0xffffffff
	.align		4
        /*0008*/ 	.word	index@(_ZN7cutlass13device_kernelINS_4gemm6kernel13GemmUniversalIN4cute5tupleIJiiiiEEENS1_10collective13CollectiveMmaINS1_35MainloopSm100TmaUmmaWarpSpecializedILi5ELi2ELi4ENS5_IJNS4_1CILi1EEESB_SB_EEEEENS5_IJNSA_ILi64EEENSA_ILi128EEESE_EEENS_12float_e5m2_tENS5_IJlSB_lEEESH_SI_NS4_8TiledMMAINS4_8MMA_AtomIJNS4_10MMA_TraitsINS4_19SM100_MMA_F8F6F4_SSEJSH_SH_fSE_SF_NS4_17integral_constantINS4_4UMMA5MajorELSP_0EEESQ_NSN_INSO_7ScaleInELSR_0EEESS_EEEEEENS4_6LayoutISC_NS5_IJNSA_ILi0EEESW_SW_EEEEENS5_IJNS4_10UnderscoreESZ_SZ_EEEEENS4_13SM90_TMA_LOADENS4_14ComposedLayoutINS4_7SwizzleILi2ELi4ELi3EEENS4_18smem_ptr_flag_bitsILi8EEENSV_INS5_IJNSA_ILi8EEESE_EEENS5_IJSE_SB_EEEEEEEvNS4_8identityES12_S1C_vS1D_EENS_8epilogue10collective18CollectiveEpilogueINS1F_23Sm100TmaWarpSpecializedILi2ELi2ELi32ELb0ELb0EEEJSG_NS5_IJNSV_ISE_SB_EES1K_EEESH_SI_SH_SI_NS1F_6fusion15FusionCallbacksIS1J_NS1M_17LinearCombinationISH_fSH_fLNS_15FloatRoundStyleE2EEESG_S1L_JEEENS4_5SM1004TMEM4LOAD26SM100_TMEM_LOAD_16dp32b32xES12_S1C_NS4_39AutoVectorizingCopyWithAssumedAlignmentILi128EEENS4_14SM90_TMA_STOREES1C_S1X_S1X_EEEvvEEEEvNT_6ParamsE)
	.align		4
        /*000c*/ 	.word	index@(__assertfail)
	.align		4
        /*0010*/ 	.word	0x00000000
	.align		4
        /*0014*/ 	.word	0xfffffffe
	.align		4
        /*0018*/ 	.word	0x00000000
	.align		4
        /*001c*/ 	.word	0xfffffffd
	.align		4
        /*0020*/ 	.word	0x00000000
	.align		4
        /*0024*/ 	.word	0xfffffffc


//--------------------- .nv.constant4             --------------------------
	.section	.nv.constant4,"a",@progbits
	.align	8
	.align		8
.nv.constant4:
        /*0000*/ 	.dword	__assertfail
	.align		8
        /*0008*/ 	.dword	__unnamed_1
	.align		8
        /*0010*/ 	.dword	__unnamed_2
	.align		8
        /*0018*/ 	.dword	_ZN40_INTERNAL_d2e7fe71_4_k_cu_b6bb8ed5_267854cuda3std3__45__cpo5beginE
	.align		8
        /*0020*/ 	.dword	_ZN40_INTERNAL_d2e7fe71_4_k_cu_b6bb8ed5_267854cuda3std3__45__cpo3endE
	.align		8
        /*0028*/ 	.dword	_ZN40_INTERNAL_d2e7fe71_4_k_cu_b6bb8ed5_267854cuda3std3__45__cpo6cbeginE
	.align		8
        /*0030*/ 	.dword	_ZN40_INTERNAL_d2e7fe71_4_k_cu_b6bb8ed5_267854cuda3std3__45__cpo4cendE
	.align		8
        /*0038*/ 	.dword	_ZN40_INTERNAL_d2e7fe71_4_k_cu_b6bb8ed5_267854cuda3std3__442_GLOBAL__N__d2e7fe71_4_k_cu_b6bb8ed5_267856ignoreE
	.align		8
        /*0040*/ 	.dword	_ZN40_INTERNAL_d2e7fe71_4_k_cu_b6bb8ed5_267854cuda3std3__419piecewise_constructE
	.align		8
        /*0048*/ 	.dword	_ZN40_INTERNAL_d2e7fe71_4_k_cu_b6bb8ed5_267854cuda3std3__48in_placeE
	.align		8
        /*0050*/ 	.dword	_ZN40_INTERNAL_d2e7fe71_4_k_cu_b6bb8ed5_267854cuda3std6ranges3__45__cpo4swapE
	.align		8
        /*0058*/ 	.dword	_ZN40_INTERNAL_d2e7fe71_4_k_cu_b6bb8ed5_267854cuda3std6ranges3__45__cpo9iter_moveE
	.align		8
        /*0060*/ 	.dword	_ZN40_INTERNAL_d2e7fe71_4_k_cu_b6bb8ed5_267854cute7productE
	.align		8
        /*0068*/ 	.dword	_ZN40_INTERNAL_d2e7fe71_4_k_cu_b6bb8ed5_267854cute1_E
	.align		8
        /*0070*/ 	.dword	$str$25
	.align		8
        /*0078*/ 	.dword	$str$26
	.align		8
        /*0080*/ 	.dword	$str$27
	.align		8
        /*0088*/ 	.dword	$str$28


//--------------------- .text._ZN7cutlass13device_kernelINS_4gemm6kernel13GemmUniversalIN4cute5tupleIJiiiiEEENS1_10collective13CollectiveMmaINS1_35MainloopSm100TmaUmmaWarpSpecializedILi5ELi2ELi4ENS5_IJNS4_1CILi1EEESB_SB_EEEEENS5_IJNSA_ILi64EEENSA_ILi128EEESE_EEENS_12float_e5m2_tENS5_IJlSB_lEEESH_SI_NS4_8TiledMMAINS4_8MMA_AtomIJNS4_10MMA_TraitsINS4_19SM100_MMA_F8F6F4_SSEJSH_SH_fSE_SF_NS4_17integral_constantINS4_4UMMA5MajorELSP_0EEESQ_NSN_INSO_7ScaleInELSR_0EEESS_EEEEEENS4_6LayoutISC_NS5_IJNSA_ILi0EEESW_SW_EEEEENS5_IJNS4_10UnderscoreESZ_SZ_EEEEENS4_13SM90_TMA_LOADENS4_14ComposedLayoutINS4_7SwizzleILi2ELi4ELi3EEENS4_18smem_ptr_flag_bitsILi8EEENSV_INS5_IJNSA_ILi8EEESE_EEENS5_IJSE_SB_EEEEEEEvNS4_8identityES12_S1C_vS1D_EENS_8epilogue10collective18CollectiveEpilogueINS1F_23Sm100TmaWarpSpecializedILi2ELi2ELi32ELb0ELb0EEEJSG_NS5_IJNSV_ISE_SB_EES1K_EEESH_SI_SH_SI_NS1F_6fusion15FusionCallbacksIS1J_NS1M_17LinearCombinationISH_fSH_fLNS_15FloatRoundStyleE2EEESG_S1L_JEEENS4_5SM1004TMEM4LOAD26SM100_TMEM_LOAD_16dp32b32xES12_S1C_NS4_39AutoVectorizingCopyWithAssumedAlignmentILi128EEENS4_14SM90_TMA_STOREES1C_S1X_S1X_EEEvvEEEEvNT_6ParamsE --------------------------
	.section	.text._ZN7cutlass13device_kernelINS_4gemm6kernel13GemmUniversalIN4cute5tupleIJiiiiEEENS1_10collective13CollectiveMmaINS1_35MainloopSm100TmaUmmaWarpSpecializedILi5ELi2ELi4ENS5_IJNS4_1CILi1EEESB_SB_EEEEENS5_IJNSA_ILi64EEENSA_ILi128EEESE_EEENS_12float_e5m2_tENS5_IJlSB_lEEESH_SI_NS4_8TiledMMAINS4_8MMA_AtomIJNS4_10MMA_TraitsINS4_19SM100_MMA_F8F6F4_SSEJSH_SH_fSE_SF_NS4_17integral_constantINS4_4UMMA5MajorELSP_0EEESQ_NSN_INSO_7ScaleInELSR_0EEESS_EEEEEENS4_6LayoutISC_NS5_IJNSA_ILi0EEESW_SW_EEEEENS5_IJNS4_10UnderscoreESZ_SZ_EEEEENS4_13SM90_TMA_LOADENS4_14ComposedLayoutINS4_7SwizzleILi2ELi4ELi3EEENS4_18smem_ptr_flag_bitsILi8EEENSV_INS5_IJNSA_ILi8EEESE_EEENS5_IJSE_SB_EEEEEEEvNS4_8identityES12_S1C_vS1D_EENS_8epilogue10collective18CollectiveEpilogueINS1F_23Sm100TmaWarpSpecializedILi2ELi2ELi32ELb0ELb0EEEJSG_NS5_IJNSV_ISE_SB_EES1K_EEESH_SI_SH_SI_NS1F_6fusion15FusionCallbacksIS1J_NS1M_17LinearCombinationISH_fSH_fLNS_15FloatRoundStyleE2EEESG_S1L_JEEENS4_5SM1004TMEM4LOAD26SM100_TMEM_LOAD_16dp32b32xES12_S1C_NS4_39AutoVectorizingCopyWithAssumedAlignmentILi128EEENS4_14SM90_TMA_STOREES1C_S1X_S1X_EEEvvEEEEvNT_6ParamsE,"ax",@progbits
	.align	128
.text._ZN7cutlass13device_kernelINS_4gemm6kernel13GemmUniversalIN4cute5tupleIJiiiiEEENS1_10collective13CollectiveMmaINS1_35MainloopSm100TmaUmmaWarpSpecializedILi5ELi2ELi4ENS5_IJNS4_1CILi1EEESB_SB_EEEEENS5_IJNSA_ILi64EEENSA_ILi128EEESE_EEENS_12float_e5m2_tENS5_IJlSB_lEEESH_SI_NS4_8TiledMMAINS4_8MMA_AtomIJNS4_10MMA_TraitsINS4_19SM100_MMA_F8F6F4_SSEJSH_SH_fSE_SF_NS4_17integral_constantINS4_4UMMA5MajorELSP_0EEESQ_NSN_INSO_7ScaleInELSR_0EEESS_EEEEEENS4_6LayoutISC_NS5_IJNSA_ILi0EEESW_SW_EEEEENS5_IJNS4_10UnderscoreESZ_SZ_EEEEENS4_13SM90_TMA_LOADENS4_14ComposedLayoutINS4_7SwizzleILi2ELi4ELi3EEENS4_18smem_ptr_flag_bitsILi8EEENSV_INS5_IJNSA_ILi8EEESE_EEENS5_IJSE_SB_EEEEEEEvNS4_8identityES12_S1C_vS1D_EENS_8epilogue10collective18CollectiveEpilogueINS1F_23Sm100TmaWarpSpecializedILi2ELi2ELi32ELb0ELb0EEEJSG_NS5_IJNSV_ISE_SB_EES1K_EEESH_SI_SH_SI_NS1F_6fusion15FusionCallbacksIS1J_NS1M_17LinearCombinationISH_fSH_fLNS_15FloatRoundStyleE2EEESG_S1L_JEEENS4_5SM1004TMEM4LOAD26SM100_TMEM_LOAD_16dp32b32xES12_S1C_NS4_39AutoVectorizingCopyWithAssumedAlignmentILi128EEENS4_14SM90_TMA_STOREES1C_S1X_S1X_EEEvvEEEEvNT_6ParamsE:
        .type           _ZN7cutlass13device_kernelINS_4gemm6kernel13GemmUniversalIN4cute5tupleIJiiiiEEENS1_10collective13CollectiveMmaINS1_35MainloopSm100TmaUmmaWarpSpecializedILi5ELi2ELi4ENS5_IJNS4_1CILi1EEESB_SB_EEEEENS5_IJNSA_ILi64EEENSA_ILi128EEESE_EEENS_12float_e5m2_tENS5_IJlSB_lEEESH_SI_NS4_8TiledMMAINS4_8MMA_AtomIJNS4_10MMA_TraitsINS4_19SM100_MMA_F8F6F4_SSEJSH_SH_fSE_SF_NS4_17integral_constantINS4_4UMMA5MajorELSP_0EEESQ_NSN_INSO_7ScaleInELSR_0EEESS_EEEEEENS4_6LayoutISC_NS5_IJNSA_ILi0EEESW_SW_EEEEENS5_IJNS4_10UnderscoreESZ_SZ_EEEEENS4_13SM90_TMA_LOADENS4_14ComposedLayoutINS4_7SwizzleILi2ELi4ELi3EEENS4_18smem_ptr_flag_bitsILi8EEENSV_INS5_IJNSA_ILi8EEESE_EEENS5_IJSE_SB_EEEEEEEvNS4_8identityES12_S1C_vS1D_EENS_8epilogue10collective18CollectiveEpilogueINS1F_23Sm100TmaWarpSpecializedILi2ELi2ELi32ELb0ELb0EEEJSG_NS5_IJNSV_ISE_SB_EES1K_EEESH_SI_SH_SI_NS1F_6fusion15FusionCallbacksIS1J_NS1M_17LinearCombinationISH_fSH_fLNS_15FloatRoundStyleE2EEESG_S1L_JEEENS4_5SM1004TMEM4LOAD26SM100_TMEM_LOAD_16dp32b32xES12_S1C_NS4_39AutoVectorizingCopyWithAssumedAlignmentILi128EEENS4_14SM90_TMA_STOREES1C_S1X_S1X_EEEvvEEEEvNT_6ParamsE,@function
        .size           _ZN7cutlass13device_kernelINS_4gemm6kernel13GemmUniversalIN4cute5tupleIJiiiiEEENS1_10collective13CollectiveMmaINS1_35MainloopSm100TmaUmmaWarpSpecializedILi5ELi2ELi4ENS5_IJNS4_1CILi1EEESB_SB_EEEEENS5_IJNSA_ILi64EEENSA_ILi128EEESE_EEENS_12float_e5m2_tENS5_IJlSB_lEEESH_SI_NS4_8TiledMMAINS4_8MMA_AtomIJNS4_10MMA_TraitsINS4_19SM100_MMA_F8F6F4_SSEJSH_SH_fSE_SF_NS4_17integral_constantINS4_4UMMA5MajorELSP_0EEESQ_NSN_INSO_7ScaleInELSR_0EEESS_EEEEEENS4_6LayoutISC_NS5_IJNSA_ILi0EEESW_SW_EEEEENS5_IJNS4_10UnderscoreESZ_SZ_EEEEENS4_13SM90_TMA_LOADENS4_14ComposedLayoutINS4_7SwizzleILi2ELi4ELi3EEENS4_18smem_ptr_flag_bitsILi8EEENSV_INS5_IJNSA_ILi8EEESE_EEENS5_IJSE_SB_EEEEEEEvNS4_8identityES12_S1C_vS1D_EENS_8epilogue10collective18CollectiveEpilogueINS1F_23Sm100TmaWarpSpecializedILi2ELi2ELi32ELb0ELb0EEEJSG_NS5_IJNSV_ISE_SB_EES1K_EEESH_SI_SH_SI_NS1F_6fusion15FusionCallbacksIS1J_NS1M_17LinearCombinationISH_fSH_fLNS_15FloatRoundStyleE2EEESG_S1L_JEEENS4_5SM1004TMEM4LOAD26SM100_TMEM_LOAD_16dp32b32xES12_S1C_NS4_39AutoVectorizingCopyWithAssumedAlignmentILi128EEENS4_14SM90_TMA_STOREES1C_S1X_S1X_EEEvvEEEEvNT_6ParamsE,(.L_x_145 - _ZN7cutlass13device_kernelINS_4gemm6kernel13GemmUniversalIN4cute5tupleIJiiiiEEENS1_10collective13CollectiveMmaINS1_35MainloopSm100TmaUmmaWarpSpecializedILi5ELi2ELi4ENS5_IJNS4_1CILi1EEESB_SB_EEEEENS5_IJNSA_ILi64EEENSA_ILi128EEESE_EEENS_12float_e5m2_tENS5_IJlSB_lEEESH_SI_NS4_8TiledMMAINS4_8MMA_AtomIJNS4_10MMA_TraitsINS4_19SM100_MMA_F8F6F4_SSEJSH_SH_fSE_SF_NS4_17integral_constantINS4_4UMMA5MajorELSP_0EEESQ_NSN_INSO_7ScaleInELSR_0EEESS_EEEEEENS4_6LayoutISC_NS5_IJNSA_ILi0EEESW_SW_EEEEENS5_IJNS4_10UnderscoreESZ_SZ_EEEEENS4_13SM90_TMA_LOADENS4_14ComposedLayoutINS4_7SwizzleILi2ELi4ELi3EEENS4_18smem_ptr_flag_bitsILi8EEENSV_INS5_IJNSA_ILi8EEESE_EEENS5_IJSE_SB_EEEEEEEvNS4_8identityES12_S1C_vS1D_EENS_8epilogue10collective18CollectiveEpilogueINS1F_23Sm100TmaWarpSpecializedILi2ELi2ELi32ELb0ELb0EEEJSG_NS5_IJNSV_ISE_SB_EES1K_EEESH_SI_SH_SI_NS1F_6fusion15FusionCallbacksIS1J_NS1M_17LinearCombinationISH_fSH_fLNS_15FloatRoundStyleE2EEESG_S1L_JEEENS4_5SM1004TMEM4LOAD26SM100_TMEM_LOAD_16dp32b32xES12_S1C_NS4_39AutoVectorizingCopyWithAssumedAlignmentILi128EEENS4_14SM90_TMA_STOREES1C_S1X_S1X_EEEvvEEEEvNT_6ParamsE)
        .other          _ZN7cutlass13device_kernelINS_4gemm6kernel13GemmUniversalIN4cute5tupleIJiiiiEEENS1_10collective13CollectiveMmaINS1_35MainloopSm100TmaUmmaWarpSpecializedILi5ELi2ELi4ENS5_IJNS4_1CILi1EEESB_SB_EEEEENS5_IJNSA_ILi64EEENSA_ILi128EEESE_EEENS_12float_e5m2_tENS5_IJlSB_lEEESH_SI_NS4_8TiledMMAINS4_8MMA_AtomIJNS4_10MMA_TraitsINS4_19SM100_MMA_F8F6F4_SSEJSH_SH_fSE_SF_NS4_17integral_constantINS4_4UMMA5MajorELSP_0EEESQ_NSN_INSO_7ScaleInELSR_0EEESS_EEEEEENS4_6LayoutISC_NS5_IJNSA_ILi0EEESW_SW_EEEEENS5_IJNS4_10UnderscoreESZ_SZ_EEEEENS4_13SM90_TMA_LOADENS4_14ComposedLayoutINS4_7SwizzleILi2ELi4ELi3EEENS4_18smem_ptr_flag_bitsILi8EEENSV_INS5_IJNSA_ILi8EEESE_EEENS5_IJSE_SB_EEEEEEEvNS4_8identityES12_S1C_vS1D_EENS_8epilogue10collective18CollectiveEpilogueINS1F_23Sm100TmaWarpSpecializedILi2ELi2ELi32ELb0ELb0EEEJSG_NS5_IJNSV_ISE_SB_EES1K_EEESH_SI_SH_SI_NS1F_6fusion15FusionCallbacksIS1J_NS1M_17LinearCombinationISH_fSH_fLNS_15FloatRoundStyleE2EEESG_S1L_JEEENS4_5SM1004TMEM4LOAD26SM100_TMEM_LOAD_16dp32b32xES12_S1C_NS4_39AutoVectorizingCopyWithAssumedAlignmentILi128EEENS4_14SM90_TMA_STOREES1C_S1X_S1X_EEEvvEEEEvNT_6ParamsE,@"STO_CUDA_ENTRY STV_DEFAULT"
_ZN7cutlass13device_kernelINS_4gemm6kernel13GemmUniversalIN4cute5tupleIJiiiiEEENS1_10collective13CollectiveMmaINS1_35MainloopSm100TmaUmmaWarpSpecializedILi5ELi2ELi4ENS5_IJNS4_1CILi1EEESB_SB_EEEEENS5_IJNSA_ILi64EEENSA_ILi128EEESE_EEENS_12float_e5m2_tENS5_IJlSB_lEEESH_SI_NS4_8TiledMMAINS4_8MMA_AtomIJNS4_10MMA_TraitsINS4_19SM100_MMA_F8F6F4_SSEJSH_SH_fSE_SF_NS4_17integral_constantINS4_4UMMA5MajorELSP_0EEESQ_NSN_INSO_7ScaleInELSR_0EEESS_EEEEEENS4_6LayoutISC_NS5_IJNSA_ILi0EEESW_SW_EEEEENS5_IJNS4_10UnderscoreESZ_SZ_EEEEENS4_13SM90_TMA_LOADENS4_14ComposedLayoutINS4_7SwizzleILi2ELi4ELi3EEENS4_18smem_ptr_flag_bitsILi8EEENSV_INS5_IJNSA_ILi8EEESE_EEENS5_IJSE_SB_EEEEEEEvNS4_8identityES12_S1C_vS1D_EENS_8epilogue10collective18CollectiveEpilogueINS1F_23Sm100TmaWarpSpecializedILi2ELi2ELi32ELb0ELb0EEEJSG_NS5_IJNSV_ISE_SB_EES1K_EEESH_SI_SH_SI_NS1F_6fusion15FusionCallbacksIS1J_NS1M_17LinearCombinationISH_fSH_fLNS_15FloatRoundStyleE2EEESG_S1L_JEEENS4_5SM1004TMEM4LOAD26SM100_TMEM_LOAD_16dp32b32xES12_S1C_NS4_39AutoVectorizingCopyWithAssumedAlignmentILi128EEENS4_14SM90_TMA_STOREES1C_S1X_S1X_EEEvvEEEEvNT_6ParamsE:
[----:B------:R-:W1:Y:S01]  /*0000*/  LDC R1, c[0x0][0x37c] ;  /* 0x0000df00ff017b82 */ /* 0x000e620000000800 */
[----:B------:R-:W2:Y:S01]  /*0010*/  S2R R108, SR_TID.X ;  /* 0x00000000006c7919 */ /* 0x000ea20000002100 */
[----:B------:R-:W3:Y:S01]  /*0020*/  LDCU.64 UR4, c[0x0][0x890] ;  /* 0x00011200ff0477ac */ /* 0x000ee20008000a00 */
[----:B------:R-:W-:Y:S02]  /*0030*/  PRMT R95, RZ, 0x7610, R95 ;  /* 0x00007610ff5f7816 */ /* 0x000fe4000000005f */
[----:B------:R-:W-:Y:S01]  /*0040*/  ELECT P5, URZ, PT ;  /* 0x0000000000ff782f */ /* 0x000fe200038a0000 */
[----:B------:R-:W4:Y:S01]  /*0050*/  LDCU.64 UR46, c[0x0][0x358] ;  /* 0x00006b00ff2e77ac */ /* 0x000f220008000a00 */
[----:B---3--:R-:W-:-:S04]  /*0060*/  UISETP.NE.U32.AND UP0, UPT, UR4, URZ, UPT ;  /* 0x000000ff0400728c */ /* 0x008fc8000bf05070 */
[----:B------:R-:W-:Y:S01]  /*0070*/  UISETP.NE.AND.EX UP0, UPT, UR5, URZ, UPT, UP0 ;  /* 0x000000ff0500728c */ /* 0x000fe2000bf05300 */
[----:B--2---:R-:W-:-:S05]  /*0080*/  SHF.R.U32.HI R101, RZ, 0x5, R108 ;  /* 0x00000005ff657819 */ /* 0x004fca000001166c */
[----:B------:R-:W2:Y:S02]  /*0090*/  SHFL.IDX PT, R0, R101, RZ, 0x1f ;  /* 0x00001fff65007589 */ /* 0x000ea400000e0000 */
[----:B--2---:R-:W-:Y:S01]  /*00a0*/  R2UR UR8, R0 ;  /* 0x00000000000872ca */ /* 0x004fe200000e0000 */
[----:B-1--4-:R-:W-:-:S14]  /*00b0*/  BRA.U UP0, `(.L_x_0) ;  /* 0x00000001002c7547 */ /* 0x012fdc000b800000 */
[----:B------:R-:W1:Y:S02]  /*00c0*/  LDCU.64 UR6, c[0x0][0x888] ;  /* 0x00011100ff0677ac */ /* 0x000e640008000a00 */
[----:B-1----:R-:W-:-:S04]  /*00d0*/  UISETP.NE.U32.AND UP0, UPT, UR6, URZ, UPT ;  /* 0x000000ff0600728c */ /* 0x002fc8000bf05070 */
[----:B------:R-:W-:-:S09]  /*00e0*/  UISETP.NE.AND.EX UP0, UPT, UR7, URZ, UPT, UP0 ;  /* 0x000000ff0700728c */ /* 0x000fd2000bf05300 */
[----:B------:R-:W-:Y:S05]  /*00f0*/  BRA.U !UP0, `(.L_x_1) ;  /* 0x0000000108107547 */ /* 0x000fea000b800000 */
[----:B------:R-:W1:Y:S02]  /*0100*/  LDC.64 R2, c[0x0][0x888] ;  /* 0x00022200ff027b82 */ /* 0x000e640000000a00 */
[----:B-1----:R1:W5:Y:S01]  /*0110*/  LDG.E R49, desc[UR46][R2.64] ;  /* 0x0000002e02317981 */ /* 0x002362000c1e1900 */
[----:B------:R-:W-:Y:S01]  /*0120*/  HFMA2 R95, -RZ, RZ, 0, 5.9604644775390625e-08 ;  /* 0x00000001ff5f7431 */ /* 0x000fe200000001ff */
[----:B------:R-:W-:Y:S05]  /*0130*/  BRA `(.L_x_0) ;  /* 0x00000000000c7947 */ /* 0x000fea0003800000 */
.L_x_1:
[----:B------:R-:W1:Y:S01]  /*0140*/  LDCU UR6, c[0x0][0x880] ;  /* 0x00011000ff0677ac */ /* 0x000e620008000800 */
[----:B------:R-:W-:Y:S01]  /*0150*/  HFMA2 R95, -RZ, RZ, 0, 5.9604644775390625e-08 ;  /* 0x00000001ff5f7431 */ /* 0x000fe200000001ff */
[----:B-1----:R-:W-:-:S07]  /*0160*/  MOV R49, UR6 ;  /* 0x0000000600317c02 */ /* 0x002fce0008000f00 */
.L_x_0:
[----:B------:R-:W2:Y:S02]  /*0170*/  LDCU.64 UR6, c[0x0][0x8b0] ;  /* 0x00011600ff0677ac */ /* 0x000ea40008000a00 */
[----:B--2---:R-:W-:-:S04]  /*0180*/  UISETP.NE.U32.AND UP0, UPT, UR6, URZ, UPT ;  /* 0x000000ff0600728c */ /* 0x004fc8000bf05070 */
[----:B------:R-:W-:-:S09]  /*0190*/  UISETP.NE.AND.EX UP0, UPT, UR7, URZ, UPT, UP0 ;  /* 0x000000ff0700728c */ /* 0x000fd2000bf05300 */
[----:B------:R-:W-:Y:S05]  /*01a0*/  BRA.U UP0, `(.L_x_2) ;  /* 0x0000000100247547 */ /* 0x000fea000b800000 */
[----:B------:R-:W2:Y:S02]  /*01b0*/  LDCU.64 UR6, c[0x0][0x8a8] ;  /* 0x00011500ff0677ac */ /* 0x000ea40008000a00 */
[----:B--2---:R-:W-:-:S04]  /*01c0*/  UISETP.NE.U32.AND UP0, UPT, UR6, URZ, UPT ;  /* 0x000000ff0600728c */ /* 0x004fc8000bf05070 */
[----:B------:R-:W-:-:S09]  /*01d0*/  UISETP.NE.AND.EX UP0, UPT, UR7, URZ, UPT, UP0 ;  /* 0x000000ff0700728c */ /* 0x000fd2000bf05300 */
[----:B------:R-:W-:Y:S05]  /*01e0*/  BRA.U !UP0, `(.L_x_3) ;  /* 0x00000001080c7547 */ /* 0x000fea000b800000 */
[----:B-1----:R-:W1:Y:S02]  /*01f0*/  LDC.64 R2, c[0x0][0x8a8] ;  /* 0x00022a00ff027b82 */ /* 0x002e640000000a00 */
[----:B-1----:R2:W5:Y:S01]  /*0200*/  LDG.E R47, desc[UR46][R2.64] ;  /* 0x0000002e022f7981 */ /* 0x002562000c1e1900 */
[----:B------:R-:W-:Y:S05]  /*0210*/  BRA `(.L_x_2) ;  /* 0x0000000000087947 */ /* 0x000fea0003800000 */
.L_x_3:
[----:B------:R-:W2:Y:S02]  /*0220*/  LDCU UR6, c[0x0][0x8a0] ;  /* 0x00011400ff0677ac */ /* 0x000ea40008000800 */
[----:B--2---:R-:W-:Y:S02]  /*0230*/  MOV R47, UR6 ;  /* 0x00000006002f7c02 */ /* 0x004fe40008000f00 */
.L_x_2:
[----:B------:R-:W-:Y:S01]  /*0240*/  IMAD.U32 R0, RZ, RZ, UR8 ;  /* 0x00000008ff007e24 */ /* 0x000fe2000f8e00ff */
[----:B------:R-:W-:Y:S04]  /*0250*/  BSSY.RECONVERGENT B0, `(.L_x_4) ;  /* 0x000000c000007945 */ /* 0x000fe80003800200 */
[C---:B------:R-:W-:Y:S02]  /*0260*/  ISETP.NE.OR P1, PT, R0.reuse, 0x1, !P5 ;  /* 0x000000010000780c */ /* 0x040fe40006f25670 */
[----:B------:R-:W-:-:S11]  /*0270*/  ISETP.NE.OR P0, PT, R0, 0x3, !P5 ;  /* 0x000000030000780c */ /* 0x000fd60006f05670 */
[----:B------:R-:W-:Y:S05]  /*0280*/  @P1 BRA `(.L_x_5) ;  /* 0x0000000000201947 */ /* 0x000fea0003800000 */
[----:B------:R-:W3:Y:S02]  /*0290*/  LDCU.64 UR6, c[0x0][0x348] ;  /* 0x00006900ff0677ac */ /* 0x000ee40008000a00 */
[----:B---3--:R-:W-:Y:S02]  /*02a0*/  UIADD3 UR10, UP1, UPT, UR6, 0x80, URZ ;  /* 0x00000080060a7890 */ /* 0x008fe4000ff3e0ff */
[----:B------:R-:W-:Y:S02]  /*02b0*/  UIADD3 UR6, UP0, UPT, UR6, 0x180, URZ ;  /* 0x0000018006067890 */ /* 0x000fe4000ff1e0ff */
[----:B------:R-:W-:Y:S02]  /*02c0*/  UIADD3.X UR11, UPT, UPT, URZ, UR7, URZ, UP1, !UPT ;  /* 0x00000007ff0b7290 */ /* 0x000fe40008ffe4ff */
[----:B------:R-:W-:-:S07]  /*02d0*/  UIADD3.X UR7, UPT, UPT, URZ, UR7, URZ, UP0, !UPT ;  /* 0x00000007ff077290 */ /* 0x000fce00087fe4ff */
[----:B------:R3:W-:Y:S02]  /*02e0*/  UTMACCTL.PF [UR10] ;  /* 0x000000000a0079b9 */ /* 0x0007e40008040000 */
[----:B------:R3:W-:Y:S02]  /*02f0*/  UTMACCTL.PF [UR6] ;  /* 0x00000000060079b9 */ /* 0x0007e40008040000 */
[----:B---3--:R-:W-:Y:S01]  /*0300*/  NOP ;  /* 0x0000000000007918 */ /* 0x008fe20000000000 */
.L_x_5:
[----:B------:R-:W-:Y:S05]  /*0310*/  BSYNC.RECONVERGENT B0 ;  /* 0x0000000000007941 */ /* 0x000fea0003800200 */
.L_x_4:
[----:B------:R-:W-:Y:S04]  /*0320*/  BSSY.RECONVERGENT B0, `(.L_x_6) ;  /* 0x000000a000007945 */ /* 0x000fe80003800200 */
        /* <DEDUP_REMOVED lines=9> */
.L_x_7:
[----:B------:R-:W-:Y:S05]  /*03c0*/  BSYNC.RECONVERGENT B0 ;  /* 0x0000000000007941 */ /* 0x000fea0003800200 */
.L_x_6:
[----:B------:R-:W3:Y:S01]  /*03d0*/  LDCU.64 UR6, c[0x0][0x888] ;  /* 0x00011100ff0677ac */ /* 0x000ee20008000a00 */
[----:B------:R-:W-:Y:S02]  /*03e0*/  UISETP.EQ.U32.AND UP1, UPT, UR4, URZ, UPT ;  /* 0x000000ff0400728c */ /* 0x000fe4000bf22070 */
[----:B------:R-:W-:Y:S02]  /*03f0*/  UPLOP3.LUT UP2, UPT, UPT, UPT, UPT, 0x80, 0x8 ;  /* 0x000000000008789c */ /* 0x000fe40003f4f070 */
[----:B---3--:R-:W-:-:S04]  /*0400*/  UISETP.NE.U32.AND UP0, UPT, UR6, URZ, UPT ;  /* 0x000000ff0600728c */ /* 0x008fc8000bf05070 */
[----:B------:R-:W-:-:S04]  /*0410*/  UISETP.NE.AND.EX UP0, UPT, UR7, URZ, UPT, UP0 ;  /* 0x000000ff0700728c */ /* 0x000fc8000bf05300 */
[----:B------:R-:W-:-:S04]  /*0420*/  UISETP.EQ.OR.EX UP3, UPT, UR5, URZ, !UP0, UP1 ;  /* 0x000000ff0500728c */ /* 0x000fc8000c762710 */
[----:B------:R-:W-:-:S05]  /*0430*/  UP2UR UR50, UPR, URZ, 0x8 ;  /* 0x00000008ff327883 */ /* 0x000fca0008000000 */
[----:B------:R-:W-:Y:S07]  /*0440*/  BRA.U !UP3, `(.L_x_8) ;  /* 0x000000010b207547 */ /* 0x000fee000b800000 */
[----:B------:R-:W-:Y:S01]  /*0450*/  UISETP.NE.U32.AND UP2, UPT, UR4, URZ, UPT ;  /* 0x000000ff0400728c */ /* 0x000fe2000bf45070 */
[----:B-----5:R-:W-:Y:S01]  /*0460*/  FSETP.NEU.AND P0, PT, R49, RZ, PT ;  /* 0x000000ff3100720b */ /* 0x020fe20003f0d000 */
[----:B------:R-:W-:Y:S02]  /*0470*/  USEL UR4, URZ, 0xffffffff, UP0 ;  /* 0xffffffffff047887 */ /* 0x000fe40008000000 */
[----:B------:R-:W-:-:S10]  /*0480*/  UISETP.NE.AND.EX UP2, UPT, UR5, URZ, UPT, UP2 ;  /* 0x000000ff0500728c */ /* 0x000fd4000bf45320 */
[----:B------:R-:W-:Y:S01]  /*0490*/  VOTEU.ANY UP1, P0 ;  /* 0x0000000000ff7886 */ /* 0x000fe20000020100 */
[----:B------:R-:W-:-:S04]  /*04a0*/  @!UP2 USEL UR4, URZ, 0xffffffff, UP1 ;  /* 0xffffffffff04a887 */ /* 0x000fc80008800000 */
[----:B------:R-:W-:-:S04]  /*04b0*/  ULOP3.LUT UR4, UR4, 0x1, URZ, 0xc0, !UPT ;  /* 0x0000000104047892 */ /* 0x000fc8000f8ec0ff */
[----:B------:R-:W-:-:S11]  /*04c0*/  UISETP.NE.U32.AND UP2, UPT, UR4, 0x1, UPT ;  /* 0x000000010400788c */ /* 0x000fd6000bf45070 */
.L_x_8:
[----:B-12---:R-:W1:Y:S01]  /*04d0*/  SHFL.IDX PT, R2, R101, RZ, 0x1f ;  /* 0x00001fff65027589 */ /* 0x006e6200000e0000 */
[----:B------:R-:W-:-:S04]  /*04e0*/  UISETP.NE.AND UP1, UPT, UR8, 0x2, UPT ;  /* 0x000000020800788c */ /* 0x000fc8000bf25270 */
[----:B------:R-:W-:Y:S01]  /*04f0*/  USEL UR6, URZ, 0x1, UP1 ;  /* 0x00000001ff067887 */ /* 0x000fe20008800000 */
[----:B-1----:R-:W-:-:S13]  /*0500*/  ISETP.NE.AND P0, PT, R2, RZ, PT ;  /* 0x000000ff0200720c */ /* 0x002fda0003f05270 */
[----:B------:R-:W-:Y:S05]  /*0510*/  @P0 BRA `(.L_x_9) ;  /* 0x0000000000500947 */ /* 0x000fea0003800000 */
[----:B------:R-:W1:Y:S01]  /*0520*/  S2UR UR5, SR_CgaCtaId ;  /* 0x00000000000579c3 */ /* 0x000e620000008800 */
[----:B------:R-:W-:Y:S01]  /*0530*/  UMOV UR7, 0x400 ;  /* 0x0000040000077882 */ /* 0x000fe20000000000 */
[----:B------:R-:W-:Y:S01]  /*0540*/  UMOV UR4, 0x1 ;  /* 0x0000000100047882 */ /* 0x000fe20000000000 */
[----:B------:R-:W-:Y:S01]  /*0550*/  ELECT P0, URZ, PT ;  /* 0x0000000000ff782f */ /* 0x000fe20003800000 */
[----:B------:R-:W-:-:S04]  /*0560*/  UIADD3 UR10, UPT, UPT, -UR4, 0x100000, URZ ;  /* 0x00100000040a7890 */ /* 0x000fc8000fffe1ff */
[----:B------:R-:W-:Y:S02]  /*0570*/  USHF.L.U32 UR11, UR10, 0xb, URZ ;  /* 0x0000000b0a0b7899 */ /* 0x000fe400080006ff */
[----:B------:R-:W-:Y:S02]  /*0580*/  USHF.L.U32 UR10, UR10, 0x1, URZ ;  /* 0x000000010a0a7899 */ /* 0x000fe400080006ff */
[----:B-1----:R-:W-:Y:S01]  /*0590*/  ULEA UR5, UR5, UR7, 0x18 ;  /* 0x0000000705057291 */ /* 0x002fe2000f8ec0ff */
[----:B------:R-:W1:Y:S11]  /*05a0*/  FENCE.VIEW.ASYNC.S ;  /* 0x00000000000073c6 */ /* 0x000e760000000000 */
[----:B-1----:R1:W2:Y:S01]  /*05b0*/  SYNCS.EXCH.64 URZ, [UR5], UR10 ;  /* 0x0000000a05ff75b2 */ /* 0x0022a20008000100 */
[----:B------:R1:W3:Y:S01]  /*05c0*/  SYNCS.EXCH.64 URZ, [UR5+0x28], UR10 ;  /* 0x0000280a05ff75b2 */ /* 0x0002e20008000100 */
[----:B------:R1:W4:Y:S01]  /*05d0*/  SYNCS.EXCH.64 URZ, [UR5+0x8], UR10 ;  /* 0x0000080a05ff75b2 */ /* 0x0003220008000100 */
[----:B------:R1:W1:Y:S01]  /*05e0*/  SYNCS.EXCH.64 URZ, [UR5+0x30], UR10 ;  /* 0x0000300a05ff75b2 */ /* 0x0002620008000100 */
[----:B------:R1:W1:Y:S01]  /*05f0*/  SYNCS.EXCH.64 URZ, [UR5+0x10], UR10 ;  /* 0x0000100a05ff75b2 */ /* 0x0002620008000100 */
[----:B------:R1:W1:Y:S01]  /*0600*/  SYNCS.EXCH.64 URZ, [UR5+0x38], UR10 ;  /* 0x0000380a05ff75b2 */ /* 0x0002620008000100 */
[----:B------:R1:W1:Y:S01]  /*0610*/  SYNCS.EXCH.64 URZ, [UR5+0x18], UR10 ;  /* 0x0000180a05ff75b2 */ /* 0x0002620008000100 */
[----:B------:R1:W1:Y:S01]  /*0620*/  SYNCS.EXCH.64 URZ, [UR5+0x40], UR10 ;  /* 0x0000400a05ff75b2 */ /* 0x0002620008000100 */
[----:B------:R1:W1:Y:S01]  /*0630*/  SYNCS.EXCH.64 URZ, [UR5+0x20], UR10 ;  /* 0x0000200a05ff75b2 */ /* 0x0002620008000100 */
[----:B------:R1:W1:Y:S01]  /*0640*/  SYNCS.EXCH.64 URZ, [UR5+0x48], UR10 ;  /* 0x0000480a05ff75b2 */ /* 0x0002620008000100 */
[----:B------:R-:W-:Y:S01]  /*0650*/  NOP ;  /* 0x0000000000007918 */ /* 0x000fe20000000000 */
.L_x_9:
[----:B------:R-:W2:Y:S01]  /*0660*/  SHFL.IDX PT, R2, R101, RZ, 0x1f ;  /* 0x00001fff65027589 */ /* 0x000ea200000e0000 */
[----:B------:R-:W-:Y:S01]  /*0670*/  NOP ;  /* 0x0000000000007918 */ /* 0x000fe20000000000 */
[----:B--2---:R-:W-:-:S13]  /*0680*/  ISETP.NE.AND P0, PT, R2, 0x1, PT ;  /* 0x000000010200780c */ /* 0x004fda0003f05270 */
[----:B------:R-:W-:Y:S05]  /*0690*/  @P0 BRA `(.L_x_10) ;  /* 0x0000000000480947 */ /* 0x000fea0003800000 */
[----:B------:R-:W2:Y:S01]  /*06a0*/  S2UR UR7, SR_CgaCtaId ;  /* 0x00000000000779c3 */ /* 0x000ea20000008800 */
[----:B------:R-:W-:Y:S01]  /*06b0*/  UMOV UR9, 0x400 ;  /* 0x0000040000097882 */ /* 0x000fe20000000000 */
[----:B-1----:R-:W-:Y:S01]  /*06c0*/  UMOV UR5, 0x20 ;  /* 0x0000002000057882 */ /* 0x002fe20000000000 */
[----:B------:R-:W-:Y:S01]  /*06d0*/  UMOV UR4, 0x80 ;  /* 0x0000008000047882 */ /* 0x000fe20000000000 */
[----:B------:R-:W-:-:S04]  /*06e0*/  UIADD3 UR10, UPT, UPT, -UR5, 0x100000, URZ ;  /* 0x00100000050a7890 */ /* 0x000fc8000fffe1ff */
[----:B------:R-:W-:Y:S02]  /*06f0*/  USHF.L.U32 UR11, UR10, 0xb, URZ ;  /* 0x0000000b0a0b7899 */ /* 0x000fe400080006ff */
[----:B------:R-:W-:Y:S02]  /*0700*/  USHF.L.U32 UR10, UR10, 0x1, URZ ;  /* 0x000000010a0a7899 */ /* 0x000fe400080006ff */
[----:B------:R-:W-:-:S04]  /*0710*/  UIADD3 UR4, UPT, UPT, -UR4, 0x100000, URZ ;  /* 0x0010000004047890 */ /* 0x000fc8000fffe1ff */
[----:B------:R-:W-:Y:S02]  /*0720*/  USHF.L.U32 UR5, UR4, 0xb, URZ ;  /* 0x0000000b04057899 */ /* 0x000fe400080006ff */
[----:B------:R-:W-:Y:S01]  /*0730*/  USHF.L.U32 UR4, UR4, 0x1, URZ ;  /* 0x0000000104047899 */ /* 0x000fe200080006ff */
[----:B------:R-:W-:Y:S01]  /*0740*/  ELECT P0, URZ, PT ;  /* 0x0000000000ff782f */ /* 0x000fe20003800000 */
[----:B--2---:R-:W-:Y:S01]  /*0750*/  ULEA UR7, UR7, UR9, 0x18 ;  /* 0x0000000907077291 */ /* 0x004fe2000f8ec0ff */
[----:B------:R-:W1:Y:S11]  /*0760*/  FENCE.VIEW.ASYNC.S ;  /* 0x00000000000073c6 */ /* 0x000e760000000000 */
[----:B-1----:R2:W1:Y:S01]  /*0770*/  SYNCS.EXCH.64 URZ, [UR7+0x50], UR10 ;  /* 0x0000500a07ff75b2 */ /* 0x0024620008000100 */
[----:B------:R2:W1:Y:S01]  /*0780*/  SYNCS.EXCH.64 URZ, [UR7+0x60], UR4 ;  /* 0x0000600407ff75b2 */ /* 0x0004620008000100 */
[----:B------:R2:W1:Y:S01]  /*0790*/  SYNCS.EXCH.64 URZ, [UR7+0x58], UR10 ;  /* 0x0000580a07ff75b2 */ /* 0x0004620008000100 */
[----:B------:R2:W1:Y:S02]  /*07a0*/  SYNCS.EXCH.64 URZ, [UR7+0x68], UR4 ;  /* 0x0000680407ff75b2 */ /* 0x0004640008000100 */
[----:B--2---:R-:W-:Y:S01]  /*07b0*/  NOP ;  /* 0x0000000000007918 */ /* 0x004fe20000000000 */
.L_x_10:
[----:B------:R-:W2:Y:S01]  /*07c0*/  SHFL.IDX PT, R2, R101, RZ, 0x1f ;  /* 0x00001fff65027589 */ /* 0x000ea200000e0000 */
[----:B------:R-:W-:Y:S01]  /*07d0*/  NOP ;  /* 0x0000000000007918 */ /* 0x000fe20000000000 */
[----:B--2---:R-:W-:-:S13]  /*07e0*/  ISETP.NE.AND P0, PT, R2, 0x3, PT ;  /* 0x000000030200780c */ /* 0x004fda0003f05270 */
[----:B------:R-:W-:Y:S05]  /*07f0*/  @P0 BRA `(.L_x_11) ;  /* 0x0000000000300947 */ /* 0x000fea0003800000 */
[----:B-1----:R-:W1:Y:S01]  /*0800*/  S2UR UR5, SR_CgaCtaId ;  /* 0x00000000000579c3 */ /* 0x002e620000008800 */
        /* <DEDUP_REMOVED lines=8> */
[----:B-1----:R2:W1:Y:S01]  /*0890*/  SYNCS.EXCH.64 URZ, [UR5+0x70], UR10 ;  /* 0x0000700a05ff75b2 */ /* 0x0024620008000100 */
[----:B------:R2:W1:Y:S02]  /*08a0*/  SYNCS.EXCH.64 URZ, [UR5+0x78], UR10 ;  /* 0x0000780a05ff75b2 */ /* 0x0004640008000100 */
[----:B--2---:R-:W-:Y:S01]  /*08b0*/  NOP ;  /* 0x0000000000007918 */ /* 0x004fe20000000000 */
.L_x_11:
[----:B------:R-:W2:Y:S01]  /*08c0*/  SHFL.IDX PT, R2, R101, RZ, 0x1f ;  /* 0x00001fff65027589 */ /* 0x000ea200000e0000 */
[----:B------:R-:W-:Y:S01]  /*08d0*/  NOP ;  /* 0x0000000000007918 */ /* 0x000fe20000000000 */
[----:B--2---:R-:W-:-:S13]  /*08e0*/  ISETP.NE.AND P0, PT, R2, 0x4, PT ;  /* 0x000000040200780c */ /* 0x004fda0003f05270 */
[----:B------:R-:W-:Y:S05]  /*08f0*/  @P0 BRA `(.L_x_12) ;  /* 0x00000000004c0947 */ /* 0x000fea0003800000 */
[----:B-1----:R-:W1:Y:S01]  /*0900*/  S2UR UR5, SR_CgaCtaId ;  /* 0x00000000000579c3 */ /* 0x002e620000008800 */
[----:B------:R-:W-:Y:S01]  /*0910*/  UMOV UR9, 0x100 ;  /* 0x0000010000097882 */ /* 0x000fe20000000000 */
[----:B------:R-:W-:Y:S01]  /*0920*/  UMOV UR7, 0x400 ;  /* 0x0000040000077882 */ /* 0x000fe20000000000 */
[----:B------:R-:W-:Y:S01]  /*0930*/  USEL UR9, UR9, 0xe0, UP2 ;  /* 0x000000e009097887 */ /* 0x000fe20009000000 */
[----:B------:R-:W-:Y:S01]  /*0940*/  UMOV UR4, 0x1 ;  /* 0x0000000100047882 */ /* 0x000fe20000000000 */
[----:B------:R-:W-:Y:S01]  /*0950*/  ELECT P0, URZ, PT ;  /* 0x0000000000ff782f */ /* 0x000fe20003800000 */
[----:B------:R-:W-:-:S04]  /*0960*/  UIADD3 UR10, UPT, UPT, -UR4, 0x100000, URZ ;  /* 0x00100000040a7890 */ /* 0x000fc8000fffe1ff */
[----:B------:R-:W-:Y:S02]  /*0970*/  USHF.L.U32 UR11, UR10, 0xb, URZ ;  /* 0x0000000b0a0b7899 */ /* 0x000fe400080006ff */
[----:B------:R-:W-:Y:S02]  /*0980*/  USHF.L.U32 UR10, UR10, 0x1, URZ ;  /* 0x000000010a0a7899 */ /* 0x000fe400080006ff */
[----:B------:R-:W-:-:S04]  /*0990*/  UIADD3 UR12, UPT, UPT, -UR9, 0x100000, URZ ;  /* 0x00100000090c7890 */ /* 0x000fc8000fffe1ff */
[----:B------:R-:W-:Y:S02]  /*09a0*/  USHF.L.U32 UR13, UR12, 0xb, URZ ;  /* 0x0000000b0c0d7899 */ /* 0x000fe400080006ff */
[----:B------:R-:W-:Y:S02]  /*09b0*/  USHF.L.U32 UR12, UR12, 0x1, URZ ;  /* 0x000000010c0c7899 */ /* 0x000fe400080006ff */
[----:B-1----:R-:W-:Y:S01]  /*09c0*/  ULEA UR5, UR5, UR7, 0x18 ;  /* 0x0000000705057291 */ /* 0x002fe2000f8ec0ff */
[----:B------:R-:W1:Y:S11]  /*09d0*/  FENCE.VIEW.ASYNC.S ;  /* 0x00000000000073c6 */ /* 0x000e760000000000 */
[----:B-1----:R2:W1:Y:S01]  /*09e0*/  SYNCS.EXCH.64 URZ, [UR5+0x80], UR10 ;  /* 0x0000800a05ff75b2 */ /* 0x0024620008000100 */
[----:B------:R2:W1:Y:S01]  /*09f0*/  SYNCS.EXCH.64 URZ, [UR5+0x90], UR12 ;  /* 0x0000900c05ff75b2 */ /* 0x0004620008000100 */
[----:B------:R2:W1:Y:S01]  /*0a00*/  SYNCS.EXCH.64 URZ, [UR5+0x88], UR10 ;  /* 0x0000880a05ff75b2 */ /* 0x0004620008000100 */
[----:B------:R2:W1:Y:S02]  /*0a10*/  SYNCS.EXCH.64 URZ, [UR5+0x98], UR12 ;  /* 0x0000980c05ff75b2 */ /* 0x0004640008000100 */
[----:B--2---:R-:W-:Y:S01]  /*0a20*/  NOP ;  /* 0x0000000000007918 */ /* 0x004fe20000000000 */
.L_x_12:
        /* <DEDUP_REMOVED lines=20> */
[----:B------:R2:W1:Y:S01]  /*0b70*/  SYNCS.EXCH.64 URZ, [UR7+0xc8], UR4 ;  /* 0x0000c80407ff75b2 */ /* 0x0004620008000100 */
[----:B------:R2:W1:Y:S01]  /*0b80*/  SYNCS.EXCH.64 URZ, [UR7+0xb0], UR10 ;  /* 0x0000b00a07ff75b2 */ /* 0x0004620008000100 */
[----:B------:R2:W1:Y:S01]  /*0b90*/  SYNCS.EXCH.64 URZ, [UR7+0xd0], UR4 ;  /* 0x0000d00407ff75b2 */ /* 0x0004620008000100 */
[----:B------:R2:W1:Y:S01]  /*0ba0*/  SYNCS.EXCH.64 URZ, [UR7+0xb8], UR10 ;  /* 0x0000b80a07ff75b2 */ /* 0x0004620008000100 */
[----:B------:R2:W1:Y:S02]  /*0bb0*/  SYNCS.EXCH.64 URZ, [UR7+0xd8], UR4 ;  /* 0x0000d80407ff75b2 */ /* 0x0004640008000100 */
[----:B--2---:R-:W-:Y:S01]  /*0bc0*/  NOP ;  /* 0x0000000000007918 */ /* 0x004fe20000000000 */
.L_x_13:
        /* <DEDUP_REMOVED lines=18> */
.L_x_14:
[----:B-1----:R-:W1:Y:S01]  /*0cf0*/  S2UR UR5, SR_CTAID.X ;  /* 0x00000000000579c3 */ /* 0x002e620000002500 */
[----:B------:R-:W-:-:S05]  /*0d00*/  CS2R.32 R96, SR_CgaSize ;  /* 0x0000000000607805 */ /* 0x000fca0000008a00 */
[----:B------:R-:W-:-:S05]  /*0d10*/  IMAD R96, R96, -0xa0, RZ ;  /* 0xffffff6060607824 */ /* 0x000fca00078e02ff */
[----:B------:R-:W-:-:S14]  /*0d20*/  R2UR UR9, R96 ;  /* 0x00000000600972ca */ /* 0x000fdc00000e0000 */
[----:B------:R-:W2:Y:S01]  /*0d30*/  LDCU UR9, c[0x0][UR9+0x2b0] ;  /* 0x00005600090977ac */ /* 0x000ea20008000800 */
[----:B------:R-:W-:Y:S01]  /*0d40*/  NOP ;  /* 0x0000000000007918 */ /* 0x000fe20000000000 */
[----:B------:R-:W-:-:S05]  /*0d50*/  CS2R.32 R96, SR_CgaSize ;  /* 0x0000000000607805 */ /* 0x000fca0000008a00 */
[----:B------:R-:W-:-:S05]  /*0d60*/  IMAD R96, R96, -0xa0, RZ ;  /* 0xffffff6060607824 */ /* 0x000fca00078e02ff */
[----:B------:R-:W-:-:S14]  /*0d70*/  R2UR UR7, R96 ;  /* 0x00000000600772ca */ /* 0x000fdc00000e0000 */
[----:B------:R-:W3:Y:S01]  /*0d80*/  LDCU UR7, c[0x0][UR7+0x2b4] ;  /* 0x00005680070777ac */ /* 0x000ee20008000800 */
[----:B------:R-:W4:Y:S08]  /*0d90*/  S2UR UR4, SR_CTAID.Y ;  /* 0x00000000000479c3 */ /* 0x000f300000002600 */
[----:B------:R-:W3:Y:S01]  /*0da0*/  LDC R9, c[0x0][0xb24] ;  /* 0x0002c900ff097b82 */ /* 0x000ee20000000800 */
[----:B-1----:R-:W-:-:S02]  /*0db0*/  I2FP.F32.U32 R4, UR5 ;  /* 0x0000000500047c45 */ /* 0x002fc40008201000 */
[----:B------:R-:W-:-:S05]  /*0dc0*/  CS2R.32 R5, SR_CgaSize ;  /* 0x0000000000057805 */ /* 0x000fca0000008a00 */
[----:B------:R-:W-:-:S06]  /*0dd0*/  IMAD R5, R5, -0xa0, RZ ;  /* 0xffffff6005057824 */ /* 0x000fcc00078e02ff */
[----:B------:R-:W1:Y:S01]  /*0de0*/  LDC R5, c[0x0][R5+0x2a0] ;  /* 0x0000a80005057b82 */ /* 0x000e620000000800 */
[----:B------:R-:W-:Y:S01]  /*0df0*/  MOV R21, UR5 ;  /* 0x0000000500157c02 */ /* 0x000fe20008000f00 */
[----:B--2---:R-:W-:Y:S01]  /*0e00*/  FMUL R4, R4, UR9 ;  /* 0x0000000904047c20 */ /* 0x004fe20008400000 */
[----:B----4-:R-:W-:Y:S02]  /*0e10*/  I2FP.F32.U32 R2, UR4 ;  /* 0x0000000400027c45 */ /* 0x010fe40008201000 */
[----:B------:R-:W-:-:S05]  /*0e20*/  CS2R.32 R3, SR_CgaSize ;  /* 0x0000000000037805 */ /* 0x000fca0000008a00 */
[----:B------:R-:W-:-:S06]  /*0e30*/  IMAD R3, R3, -0xa0, RZ ;  /* 0xffffff6003037824 */ /* 0x000fcc00078e02ff */
[----:B------:R-:W2:Y:S01]  /*0e40*/  LDC R3, c[0x0][R3+0x2a4] ;  /* 0x0000a90003037b82 */ /* 0x000ea20000000800 */
[----:B------:R-:W4:Y:S01]  /*0e50*/  F2I.U32.TRUNC.NTZ R96, R4 ;  /* 0x0000000400607305 */ /* 0x000f22000020f000 */
[----:B------:R-:W-:Y:S01]  /*0e60*/  MOV R20, UR4 ;  /* 0x0000000400147c02 */ /* 0x000fe20008000f00 */
[----:B---3--:R-:W-:-:S05]  /*0e70*/  FMUL R2, R2, UR7 ;  /* 0x0000000702027c20 */ /* 0x008fca0008400000 */
[----:B------:R-:W-:Y:S01]  /*0e80*/  BAR.SYNC.DEFER_BLOCKING 0x0 ;  /* 0x0000000000007b1d */ /* 0x000fe20000010000 */
[----:B------:R-:W-:-:S05]  /*0e90*/  ISETP.GE.AND P0, PT, R9, 0x1, PT ;  /* 0x000000010900780c */ /* 0x000fca0003f06270 */
[----:B------:R-:W3:Y:S02]  /*0ea0*/  F2I.U32.TRUNC.NTZ R94, R2 ;  /* 0x00000002005e7305 */ /* 0x000ee4000020f000 */
[----:B------:R-:W2:Y:S01]  /*0eb0*/  S2UR UR36, SR_CTAID.Z ;  /* 0x00000000002479c3 */ /* 0x000ea20000002700 */
[----:B----4-:R-:W-:-:S05]  /*0ec0*/  IADD3 R96, PT, PT, -R96, RZ, RZ ;  /* 0x000000ff60607210 */ /* 0x010fca0007ffe1ff */
[----:B-1----:R-:W-:Y:S01]  /*0ed0*/  IMAD R96, R5, R96, UR5 ;  /* 0x0000000505607e24 */ /* 0x002fe2000f8e0260 */
[----:B---3--:R-:W-:-:S05]  /*0ee0*/  IADD3 R94, PT, PT, -R94, RZ, RZ ;  /* 0x000000ff5e5e7210 */ /* 0x008fca0007ffe1ff */
[----:B--2---:R-:W-:Y:S01]  /*0ef0*/  IMAD R94, R3, R94, UR4 ;  /* 0x00000004035e7e24 */ /* 0x004fe2000f8e025e */
[----:B------:R-:W-:Y:S06]  /*0f00*/  @!P0 BRA `(.L_x_15) ;  /* 0x0000000000b88947 */ /* 0x000fec0003800000 */
[----:B------:R-:W1:Y:S01]  /*0f10*/  LDC.64 R4, c[0x0][0xb18] ;  /* 0x0002c600ff047b82 */ /* 0x000e620000000a00 */
[----:B------:R-:W-:-:S07]  /*0f20*/  ISETP.NE.AND P0, PT, R9, 0x1, PT ;  /* 0x000000010900780c */ /* 0x000fce0003f05270 */
[----:B------:R-:W2:Y:S08]  /*0f30*/  LDC R10, c[0x0][0xb0c] ;  /* 0x0002c300ff0a7b82 */ /* 0x000eb00000000800 */
[----:B------:R-:W3:Y:S08]  /*0f40*/  LDC R11, c[0x0][0x370] ;  /* 0x0000dc00ff0b7b82 */ /* 0x000ef00000000800 */
[----:B------:R-:W4:Y:S01]  /*0f50*/  LDC R12, c[0x0][0x374] ;  /* 0x0000dd00ff0c7b82 */ /* 0x000f220000000800 */
[----:B-1----:R-:W-:-:S07]  /*0f60*/  ISETP.NE.AND P1, PT, R4, 0x1, PT ;  /* 0x000000010400780c */ /* 0x002fce0003f25270 */
[----:B------:R-:W3:Y:S01]  /*0f70*/  LDC.64 R6, c[0x0][0xb10] ;  /* 0x0002c400ff067b82 */ /* 0x000ee20000000a00 */
[----:B--2---:R-:W-:-:S07]  /*0f80*/  ISETP.NE.AND P2, PT, R10, 0x1, PT ;  /* 0x000000010a00780c */ /* 0x004fce0003f45270 */
[----:B------:R-:W1:Y:S08]  /*0f90*/  LDC R8, c[0x0][0xb20] ;  /* 0x0002c800ff087b82 */ /* 0x000e700000000800 */
[----:B------:R-:W2:Y:S01]  /*0fa0*/  LDC.64 R2, c[0x0][0xb28] ;  /* 0x0002ca00ff027b82 */ /* 0x000ea20000000a00 */
[----:B----4-:R-:W-:-:S04]  /*0fb0*/  IMAD.HI.U32 R13, R12, R5, RZ ;  /* 0x000000050c0d7227 */ /* 0x010fc800078e00ff */
[----:B------:R-:W-:-:S04]  /*0fc0*/  IMAD.HI.U32 R5, R20, R5, RZ ;  /* 0x0000000514057227 */ /* 0x000fc800078e00ff */
[----:B---3--:R-:W-:-:S04]  /*0fd0*/  IMAD.HI.U32 R14, R11, R6, RZ ;  /* 0x000000060b0e7227 */ /* 0x008fc800078e00ff */
[C---:B------:R-:W-:Y:S01]  /*0fe0*/  IMAD.HI.U32 R16, R21.reuse, R6, RZ ;  /* 0x0000000615107227 */ /* 0x040fe200078e00ff */
[-C--:B------:R-:W-:Y:S02]  /*0ff0*/  @P2 SHF.R.U32.HI R11, RZ, R7.reuse, R14 ;  /* 0x00000007ff0b2219 */ /* 0x080fe4000001160e */
[-C--:B-1----:R-:W-:Y:S02]  /*1000*/  @P1 SHF.R.U32.HI R12, RZ, R8.reuse, R13 ;  /* 0x00000008ff0c1219 */ /* 0x082fe4000001160d */
[----:B------:R-:W-:Y:S02]  /*1010*/  SHF.R.U32.HI R5, RZ, R8, R5 ;  /* 0x00000008ff057219 */ /* 0x000fe40000011605 */
[----:B------:R-:W-:Y:S02]  /*1020*/  SHF.R.U32.HI R16, RZ, R7, R16 ;  /* 0x00000007ff107219 */ /* 0x000fe40000011610 */
[----:B------:R-:W-:Y:S01]  /*1030*/  SEL R5, R20, R5, !P1 ;  /* 0x0000000514057207 */ /* 0x000fe20004800000 */
[----:B--2---:R-:W-:Y:S01]  /*1040*/  IMAD.HI.U32 R14, R12, R2, RZ ;  /* 0x000000020c0e7227 */ /* 0x004fe200078e00ff */
[----:B------:R-:W-:-:S02]  /*1050*/  SEL R7, R21, R16, !P2 ;  /* 0x0000001015077207 */ /* 0x000fc40005000000 */
[----:B------:R-:W-:Y:S01]  /*1060*/  IADD3 R13, PT, PT, -R5, RZ, RZ ;  /* 0x000000ff050d7210 */ /* 0x000fe20007ffe1ff */
[----:B------:R-:W-:Y:S01]  /*1070*/  IMAD.HI.U32 R6, R11, R2, RZ ;  /* 0x000000020b067227 */ /* 0x000fe200078e00ff */
[----:B------:R-:W-:-:S03]  /*1080*/  @P0 SHF.R.U32.HI R12, RZ, R3, R14 ;  /* 0x00000003ff0c0219 */ /* 0x000fc6000001160e */
[----:B------:R-:W-:Y:S01]  /*1090*/  IMAD R13, R4, R13, R20 ;  /* 0x0000000d040d7224 */ /* 0x000fe200078e0214 */
[----:B------:R-:W-:Y:S01]  /*10a0*/  @P0 SHF.R.U32.HI R11, RZ, R3, R6 ;  /* 0x00000003ff0b0219 */ /* 0x000fe20000011606 */
[----:B------:R-:W-:-:S04]  /*10b0*/  IMAD R12, R12, R9, RZ ;  /* 0x000000090c0c7224 */ /* 0x000fc800078e02ff */
[----:B------:R-:W-:Y:S01]  /*10c0*/  IMAD R6, R11, R9, RZ ;  /* 0x000000090b067224 */ /* 0x000fe200078e02ff */
[----:B------:R-:W-:-:S04]  /*10d0*/  ISETP.GE.AND P1, PT, R5, R12, PT ;  /* 0x0000000c0500720c */ /* 0x000fc80003f26270 */
[----:B------:R-:W-:Y:S01]  /*10e0*/  ISETP.GE.OR P1, PT, R7, R6, P1 ;  /* 0x000000060700720c */ /* 0x000fe20000f26670 */
[----:B------:R-:W-:-:S05]  /*10f0*/  IMAD.HI.U32 R6, R5, R2, RZ ;  /* 0x0000000205067227 */ /* 0x000fca00078e00ff */
[----:B------:R-:W-:-:S04]  /*1100*/  SHF.R.U32.HI R6, RZ, R3, R6 ;  /* 0x00000003ff067219 */ /* 0x000fc80000011606 */
[----:B------:R-:W-:-:S03]  /*1110*/  SEL R6, R5, R6, !P0 ;  /* 0x0000000605067207 */ /* 0x000fc60004000000 */
[----:B------:R-:W-:Y:S01]  /*1120*/  @!P1 IMAD.HI.U32 R8, R7, R2, RZ ;  /* 0x0000000207089227 */ /* 0x000fe200078e00ff */
[----:B------:R-:W-:-:S04]  /*1130*/  IADD3 R2, PT, PT, -R6, RZ, RZ ;  /* 0x000000ff06027210 */ /* 0x000fc80007ffe1ff */
[----:B------:R-:W-:Y:S01]  /*1140*/  @!P1 SHF.R.U32.HI R8, RZ, R3, R8 ;  /* 0x00000003ff089219 */ /* 0x000fe20000011608 */
[----:B------:R-:W-:-:S03]  /*1150*/  IMAD R2, R9, R2, R5 ;  /* 0x0000000209027224 */ /* 0x000fc600078e0205 */
[----:B------:R-:W-:-:S05]  /*1160*/  @!P1 SEL R3, R7, R8, !P0 ;  /* 0x0000000807039207 */ /* 0x000fca0004000000 */
[--C-:B------:R-:W-:Y:S02]  /*1170*/  @!P1 IMAD.IADD R6, R6, 0x1, -R3.reuse ;  /* 0x0000000106069824 */ /* 0x100fe400078e0a03 */
[----:B------:R-:W-:Y:S01]  /*1180*/  @!P1 IMAD R3, R2, R11, R3 ;  /* 0x0000000b02039224 */ /* 0x000fe200078e0203 */
[----:B------:R-:W-:Y:S01]  /*1190*/  IADD3 R2, PT, PT, -R7, RZ, RZ ;  /* 0x000000ff07027210 */ /* 0x000fe20007ffe1ff */
[----:B------:R-:W-:Y:S02]  /*11a0*/  @!P1 IMAD R5, R6, R9, R7 ;  /* 0x0000000906059224 */ /* 0x000fe400078e0207 */
[----:B------:R-:W-:Y:S02]  /*11b0*/  @!P1 IMAD.MOV.U32 R7, RZ, RZ, R3 ;  /* 0x000000ffff079224 */ /* 0x000fe400078e0003 */
[----:B------:R-:W-:Y:S02]  /*11c0*/  IMAD R2, R10, R2, R21 ;  /* 0x000000020a027224 */ /* 0x000fe400078e0215 */
[----:B------:R-:W-:-:S02]  /*11d0*/  IMAD R20, R5, R4, R13 ;  /* 0x0000000405147224 */ /* 0x000fc400078e020d */
[----:B------:R-:W-:Y:S02]  /*11e0*/  IMAD R21, R7, R10, R2 ;  /* 0x0000000a07157224 */ /* 0x000fe400078e0202 */
.L_x_15:
[----:B------:R-:W1:Y:S01]  /*11f0*/  LDCU UR4, c[0x0][0xb30] ;  /* 0x00016600ff0477ac */ /* 0x000e620008000800 */
[----:B------:R-:W2:Y:S08]  /*1200*/  S2UR UR37, SR_CgaCtaId ;  /* 0x00000000002579c3 */ /* 0x000eb00000008800 */
[----:B------:R-:W3:Y:S01]  /*1210*/  LDC R40, c[0x0][0xb24] ;  /* 0x0002c900ff287b82 */ /* 0x000ee20000000800 */
[----:B-1----:R-:W-:-:S09]  /*1220*/  UISETP.NE.AND UP1, UPT, UR4, 0x1, UPT ;  /* 0x000000010400788c */ /* 0x002fd2000bf25270 */
[----:B--2---:R-:W-:Y:S05]  /*1230*/  BRA.U UP1, `(.L_x_16) ;  /* 0x0000000101407547 */ /* 0x004fea000b800000 */
[----:B------:R-:W1:Y:S08]  /*1240*/  LDC.64 R4, c[0x0][0xb10] ;  /* 0x0002c400ff047b82 */ /* 0x000e700000000a00 */
[----:B------:R-:W2:Y:S08]  /*1250*/  LDC.64 R2, c[0x0][0xb18] ;  /* 0x0002c600ff027b82 */ /* 0x000eb00000000a00 */
[----:B------:R-:W4:Y:S08]  /*1260*/  LDC R6, c[0x0][0xb20] ;  /* 0x0002c800ff067b82 */ /* 0x000f300000000800 */
[----:B------:R-:W3:Y:S01]  /*1270*/  LDC R8, c[0x0][0xb0c] ;  /* 0x0002c300ff087b82 */ /* 0x000ee20000000800 */
[----:B-1----:R-:W-:-:S05]  /*1280*/  IMAD.HI.U32 R4, R21, R4, RZ ;  /* 0x0000000415047227 */ /* 0x002fca00078e00ff */
[----:B------:R-:W-:Y:S01]  /*1290*/  SHF.R.U32.HI R4, RZ, R5, R4 ;  /* 0x00000005ff047219 */ /* 0x000fe20000011604 */
[----:B--2---:R-:W-:Y:S01]  /*12a0*/  IMAD.HI.U32 R3, R20, R3, RZ ;  /* 0x0000000314037227 */ /* 0x004fe200078e00ff */
[----:B------:R-:W-:-:S04]  /*12b0*/  ISETP.NE.AND P0, PT, R2, 0x1, PT ;  /* 0x000000010200780c */ /* 0x000fc80003f05270 */
[----:B----4-:R-:W-:-:S04]  /*12c0*/  SHF.R.U32.HI R3, RZ, R6, R3 ;  /* 0x00000006ff037219 */ /* 0x010fc80000011603 */
[----:B------:R-:W-:Y:S02]  /*12d0*/  SEL R3, R20, R3, !P0 ;  /* 0x0000000314037207 */ /* 0x000fe40004000000 */
[----:B---3--:R-:W-:-:S04]  /*12e0*/  ISETP.NE.AND P1, PT, R8, 0x1, PT ;  /* 0x000000010800780c */ /* 0x008fc80003f25270 */
[----:B------:R-:W-:-:S05]  /*12f0*/  SEL R4, R21, R4, !P1 ;  /* 0x0000000415047207 */ /* 0x000fca0004800000 */
[----:B------:R-:W-:Y:S02]  /*1300*/  IMAD.IADD R5, R3, 0x1, -R4 ;  /* 0x0000000103057824 */ /* 0x000fe400078e0a04 */
[----:B------:R-:W-:Y:S02]  /*1310*/  IMAD.IADD R3, R4, 0x1, -R3 ;  /* 0x0000000104037824 */ /* 0x000fe400078e0a03 */
[----:B------:R-:W-:Y:S02]  /*1320*/  IMAD R21, R5, R8, R21 ;  /* 0x0000000805157224 */ /* 0x000fe400078e0215 */
[----:B------:R-:W-:-:S07]  /*1330*/  IMAD R20, R3, R2, R20 ;  /* 0x0000000203147224 */ /* 0x000fce00078e0214 */
.L_x_16:
[----:B------:R-:W-:Y:S01]  /*1340*/  BAR.SYNC.DEFER_BLOCKING 0x0 ;  /* 0x0000000000007b1d */ /* 0x000fe20000010000 */
[----:B------:R-:W-:Y:S01]  /*1350*/  UISETP.NE.AND UP1, UPT, UR8, 0x2, UPT ;  /* 0x000000020800788c */ /* 0x000fe2000bf25270 */
[----:B------:R-:W-:Y:S02]  /*1360*/  ISETP.NE.OR P5, PT, R0, 0x2, !P5 ;  /* 0x000000020000780c */ /* 0x000fe40006fa5670 */
[----:B------:R-:W-:-:S06]  /*1370*/  LOP3.LUT R2, R108, 0x1f, RZ, 0xc0, !PT ;  /* 0x0000001f6c027812 */ /* 0x000fcc00078ec0ff */
[----:B------:R-:W-:Y:S05]  /*1380*/  BRA.U UP1, `(.L_x_17) ;  /* 0x0000001101847547 */ /* 0x000fea000b800000 */
[----:B------:R-:W1:Y:S01]  /*1390*/  LDCU UR13, c[0x0][0x38c] ;  /* 0x00007180ff0d77ac */ /* 0x000e620008000800 */
[----:B------:R-:W2:Y:S01]  /*13a0*/  LDC R9, c[0x0][0x370] ;  /* 0x0000dc00ff097b82 */ /* 0x000ea20000000800 */
[----:B------:R-:W-:Y:S01]  /*13b0*/  PLOP3.LUT P1, PT, PT, PT, UP2, 0x80, 0x8 ;  /* 0x000000000008781c */ /* 0x000fe20003f2f028 */
[----:B------:R-:W-:Y:S01]  /*13c0*/  HFMA2 R12, -RZ, RZ, 0, 0 ;  /* 0x00000000ff0c7431 */ /* 0x000fe200000001ff */
[----:B------:R-:W-:Y:S01]  /*13d0*/  ISETP.EQ.OR P4, PT, R2, RZ, P5 ;  /* 0x000000ff0200720c */ /* 0x000fe20002f82670 */
[----:B------:R-:W-:Y:S01]  /*13e0*/  IMAD.MOV.U32 R15, RZ, RZ, 0x1 ;  /* 0x00000001ff0f7424 */ /* 0x000fe200078e00ff */
[----:B------:R-:W-:Y:S01]  /*13f0*/  PLOP3.LUT P1, PT, P1, PT, PT, 0x8, 0x80 ;  /* 0x000000000080781c */ /* 0x000fe20000f2e170 */
[----:B------:R-:W-:Y:S01]  /*1400*/  IMAD.MOV.U32 R14, RZ, RZ, RZ ;  /* 0x000000ffff0e7224 */ /* 0x000fe200078e00ff */
[----:B------:R-:W-:Y:S01]  /*1410*/  MOV R8, 0x1 ;  /* 0x0000000100087802 */ /* 0x000fe20000000f00 */
[----:B------:R-:W4:Y:S01]  /*1420*/  LDC R0, c[0x0][0x374] ;  /* 0x0000dd00ff007b82 */ /* 0x000f220000000800 */
[----:B------:R-:W-:Y:S01]  /*1430*/  IMAD.MOV.U32 R10, RZ, RZ, RZ ;  /* 0x000000ffff0a7224 */ /* 0x000fe200078e00ff */
[----:B------:R-:W2:Y:S01]  /*1440*/  LDCU.64 UR22, c[0x0][0x348] ;  /* 0x00006900ff1677ac */ /* 0x000ea20008000a00 */
[----:B------:R-:W-:Y:S01]  /*1450*/  UMOV UR6, URZ ;  /* 0x000000ff00067c82 */ /* 0x000fe20008000000 */
[----:B-1----:R-:W-:-:S04]  /*1460*/  UIADD3 UR5, UPT, UPT, UR13, 0x3f, URZ ;  /* 0x0000003f0d057890 */ /* 0x002fc8000fffe0ff */
[----:B------:R-:W-:-:S04]  /*1470*/  USHF.R.S32.HI UR4, URZ, 0x1f, UR5 ;  /* 0x0000001fff047899 */ /* 0x000fc80008011405 */
[----:B------:R-:W-:-:S04]  /*1480*/  ULEA.HI UR4, UR4, UR5, URZ, 0x6 ;  /* 0x0000000504047291 */ /* 0x000fc8000f8f30ff */
[----:B------:R-:W-:Y:S02]  /*1490*/  USHF.R.S32.HI UR15, URZ, 0x6, UR4 ;  /* 0x00000006ff0f7899 */ /* 0x000fe40008011404 */
[----:B------:R-:W-:Y:S02]  /*14a0*/  UIADD3 UR4, UPT, UPT, UR13, -0x1, URZ ;  /* 0xffffffff0d047890 */ /* 0x000fe4000fffe0ff */
[----:B------:R-:W-:Y:S02]  /*14b0*/  UISETP.LT.U32.AND UP0, UPT, UR15, 0x5, UPT ;  /* 0x000000050f00788c */ /* 0x000fe4000bf01070 */
[----:B------:R-:W-:Y:S02]  /*14c0*/  UISETP.GE.U32.AND UP1, UPT, UR4, -0x7f, UPT ;  /* 0xffffff810400788c */ /* 0x000fe4000bf26070 */
[----:B------:R-:W-:Y:S02]  /*14d0*/  USEL UR14, UR15, 0x5, UP0 ;  /* 0x000000050f0e7887 */ /* 0x000fe40008000000 */
[----:B------:R-:W-:-:S02]  /*14e0*/  UIADD3 UR13, UPT, UPT, UR13, 0x7e, URZ ;  /* 0x0000007e0d0d7890 */ /* 0x000fc4000fffe0ff */
[----:B------:R-:W-:Y:S02]  /*14f0*/  UIADD3 UR5, UPT, UPT, UR14, -0x1, URZ ;  /* 0xffffffff0e057890 */ /* 0x000fe4000fffe0ff */
[----:B------:R-:W-:-:S03]  /*1500*/  UIADD3 UR7, UPT, UPT, UR15, -UR14, URZ ;  /* 0x8000000e0f077290 */ /* 0x000fc6000fffe0ff */
[----:B------:R-:W-:-:S04]  /*1510*/  @UP1 UIADD3 UR5, UPT, UPT, UR14, URZ, URZ ;  /* 0x000000ff0e051290 */ /* 0x000fc8000fffe0ff */
[----:B--2---:R-:W-:-:S12]  /*1520*/  UIADD3 UR5, UPT, UPT, UR5, 0x1, URZ ;  /* 0x0000000105057890 */ /* 0x004fd8000fffe0ff */
.L_x_35:
[----:B------:R-:W-:Y:S01]  /*1530*/  UISETP.NE.AND UP0, UPT, UR37, URZ, UPT ;  /* 0x000000ff2500728c */ /* 0x000fe2000bf05270 */
[----:B------:R-:W1:Y:S08]  /*1540*/  S2UR UR37, SR_CgaCtaId ;  /* 0x00000000002579c3 */ /* 0x000e700000008800 */
[----:B------:R-:W-:Y:S05]  /*1550*/  BRA.U UP0, `(.L_x_18) ;  /* 0x0000000100347547 */ /* 0x000fea000b800000 */
[----:B------:R-:W2:Y:S01]  /*1560*/  S2R R2, SR_CgaCtaId ;  /* 0x0000000000027919 */ /* 0x000ea20000008800 */
[----:B------:R-:W-:-:S04]  /*1570*/  MOV R3, 0x400 ;  /* 0x0000040000037802 */ /* 0x000fc80000000f00 */
[----:B--2---:R-:W-:Y:S02]  /*1580*/  LEA R3, R2, R3, 0x18 ;  /* 0x0000000302037211 */ /* 0x004fe400078ec0ff */
[----:B------:R-:W-:-:S03]  /*1590*/  SHF.L.U32 R2, R8, 0x1f, RZ ;  /* 0x0000001f08027819 */ /* 0x000fc600000006ff */
[----:B------:R-:W-:-:S04]  /*15a0*/  IMAD R3, R10, 0x8, R3 ;  /* 0x000000080a037824 */ /* 0x000fc800078e0203 */
[----:B------:R-:W2:Y:S02]  /*15b0*/  SYNCS.PHASECHK.TRANS64.TRYWAIT P0, [R3+URZ+0xf0], R2 ;  /* 0x0000f002030075a7 */ /* 0x000ea400080011ff */
[----:B--2---:R-:W-:Y:S05]  /*15c0*/  @!P0 BRA `(.L_x_19) ;  /* 0x0000005800e88947 */ /* 0x004fea0003800000 */
.L_x_106:
[----:B------:R-:W-:Y:S01]  /*15d0*/  VIADD R10, R10, 0x1 ;  /* 0x000000010a0a7836 */ /* 0x000fe20000000000 */
[----:B------:R2:W-:Y:S04]  /*15e0*/  SYNCS.ARRIVE.TRANS64.A1T0 RZ, [R3+URZ+0xe0], RZ ;  /* 0x0000e0ff03ff79a7 */ /* 0x0005e800081000ff */
[----:B------:R-:W-:-:S04]  /*15f0*/  ISETP.NE.AND P0, PT, R10, 0x2, PT ;  /* 0x000000020a00780c */ /* 0x000fc80003f05270 */
[----:B------:R-:W-:Y:S02]  /*1600*/  SEL R10, R10, RZ, P0 ;  /* 0x000000ff0a0a7207 */ /* 0x000fe40000000000 */
[----:B--2---:R-:W-:-:S04]  /*1610*/  SEL R3, RZ, 0x1, P0 ;  /* 0x00000001ff037807 */ /* 0x004fc80000000000 */
[----:B------:R-:W-:-:S07]  /*1620*/  LOP3.LUT R8, R8, R3, RZ, 0x3c, !PT ;  /* 0x0000000308087212 */ /* 0x000fce00078e3cff */
.L_x_18:
[----:B------:R-:W-:Y:S01]  /*1630*/  UMOV UR4, 0x400 ;  /* 0x0000040000047882 */ /* 0x000fe20000000000 */
[----:B------:R-:W-:Y:S01]  /*1640*/  SHF.L.U32 R2, R15, 0x1f, RZ ;  /* 0x0000001f0f027819 */ /* 0x000fe200000006ff */
[----:B-1----:R-:W-:Y:S01]  /*1650*/  ULEA UR4, UR37, UR4, 0x18 ;  /* 0x0000000425047291 */ /* 0x002fe2000f8ec0ff */
[----:B------:R-:W-:Y:S01]  /*1660*/  R2UR UR35, R21 ;  /* 0x00000000152372ca */ /* 0x000fe200000e0000 */
[----:B------:R-:W-:Y:S01]  /*1670*/  UISETP.GE.U32.AND UP0, UPT, UR13, 0x7f, UPT ;  /* 0x0000007f0d00788c */ /* 0x000fe2000bf06070 */
[----:B------:R-:W-:Y:S01]  /*1680*/  R2UR UR11, R20 ;  /* 0x00000000140b72ca */ /* 0x000fe200000e0000 */
[----:B------:R-:W-:Y:S01]  /*1690*/  ULEA UR8, UR6, UR4, 0x3 ;  /* 0x0000000406087291 */ /* 0x000fe2000f8e18ff */
[----:B------:R-:W-:-:S08]  /*16a0*/  UMOV UR24, URZ ;  /* 0x000000ff00187c82 */ /* 0x000fd00008000000 */
[----:B------:R1:W2:Y:S01]  /*16b0*/  SYNCS.PHASECHK.TRANS64.TRYWAIT P0, [UR8+0x28], R2 ;  /* 0x00002802ff0075a7 */ /* 0x0002a20008001108 */
[----:B------:R-:W-:Y:S02]  /*16c0*/  USHF.L.U32 UR35, UR35, 0x6, URZ ;  /* 0x0000000623237899 */ /* 0x000fe400080006ff */
[----:B------:R-:W-:Y:S01]  /*16d0*/  USHF.L.U32 UR11, UR11, 0x7, URZ ;  /* 0x000000070b0b7899 */ /* 0x000fe200080006ff */
[----:B------:R-:W-:Y:S11]  /*16e0*/  BRA.U !UP0, `(.L_x_20) ;  /* 0x0000000108a87547 */ /* 0x000ff6000b800000 */
[----:B------:R-:W-:Y:S01]  /*16f0*/  UMOV UR16, URZ ;  /* 0x000000ff00107c82 */ /* 0x000fe20008000000 */
[----:B------:R-:W-:-:S05]  /*1700*/  UMOV UR17, UR6 ;  /* 0x0000000600117c82 */ /* 0x000fca0008000000 */
.L_x_25:
[----:B-1----:R-:W-:Y:S01]  /*1710*/  ULEA UR33, UR17, UR4, 0x3 ;  /* 0x0000000411217291 */ /* 0x002fe2000f8e18ff */
[----:B--2---:R-:W-:Y:S01]  /*1720*/  @!P5 MOV R3, 0x3000 ;  /* 0x000030000003d802 */ /* 0x004fe20000000f00 */
[----:B--2---:R-:W-:Y:S10]  /*1730*/  @P0 BRA `(.L_x_21) ;  /* 0x00000000000c0947 */ /* 0x004ff40003800000 */
[----:B------:R-:W-:-:S04]  /*1740*/  SHF.L.U32 R5, R15, 0x1f, RZ ;  /* 0x0000001f0f057819 */ /* 0x000fc800000006ff */
[----:B------:R-:W2:Y:S02]  /*1750*/  SYNCS.PHASECHK.TRANS64.TRYWAIT P0, [UR33+0x28], R5 ;  /* 0x00002805ff0075a7 */ /* 0x000ea40008001121 */
[----:B--2---:R-:W-:Y:S05]  /*1760*/  @!P0 BRA `(.L_x_22) ;  /* 0x0000005800948947 */ /* 0x004fea0003800000 */
.L_x_21:
[----:B------:R2:W-:Y:S01]  /*1770*/  @!P5 SYNCS.ARRIVE.TRANS64 RZ, [UR33], R3 ;  /* 0x00000003ffffd9a7 */ /* 0x0005e20008000021 */
[----:B------:R-:W-:Y:S04]  /*1780*/  BSSY.RECONVERGENT B0, `(.L_x_23) ;  /* 0x0000003000007945 */ /* 0x000fe80003800200 */
[----:B------:R-:W-:Y:S05]  /*1790*/  @P4 BRA `(.L_x_24) ;  /* 0x0000000000044947 */ /* 0x000fea0003800000 */
[----:B------:R-:W-:Y:S05]  /*17a0*/  BPT.TRAP 0x1 ;  /* 0x000000040000795c */ /* 0x000fea0000300000 */
.L_x_24:
[----:B------:R-:W-:Y:S05]  /*17b0*/  BSYNC.RECONVERGENT B0 ;  /* 0x0000000000007941 */ /* 0x000fea0003800200 */
.L_x_23:
[----:B------:R-:W-:Y:S02]  /*17c0*/  UIADD3 UR6, UPT, UPT, UR17, 0x1, URZ ;  /* 0x0000000111067890 */ /* 0x000fe4000fffe0ff */
[----:B------:R-:W-:Y:S02]  /*17d0*/  ULEA UR32, UR17, UR4, 0xc ;  /* 0x0000000411207291 */ /* 0x000fe4000f8e60ff */
[----:B------:R-:W-:Y:S02]  /*17e0*/  UISETP.NE.AND UP0, UPT, UR6, 0x5, UPT ;  /* 0x000000050600788c */ /* 0x000fe4000bf05270 */
[----:B------:R-:W-:Y:S02]  /*17f0*/  UIADD3 UR26, UP1, UPT, UR22, 0x80, URZ ;  /* 0x00000080161a7890 */ /* 0x000fe4000ff3e0ff */
[----:B------:R-:W-:Y:S02]  /*1800*/  USEL UR9, URZ, 0x1, UP0 ;  /* 0x00000001ff097887 */ /* 0x000fe40008000000 */
[----:B------:R-:W-:-:S02]  /*1810*/  USEL UR6, UR6, URZ, UP0 ;  /* 0x000000ff06067287 */ /* 0x000fc40008000000 */
[----:B------:R-:W-:Y:S02]  /*1820*/  UIADD3 UR20, UP0, UPT, UR22, 0x180, URZ ;  /* 0x0000018016147890 */ /* 0x000fe4000ff1e0ff */
[----:B------:R-:W-:Y:S01]  /*1830*/  ULEA UR8, UR6, UR4, 0x3 ;  /* 0x0000000406087291 */ /* 0x000fe2000f8e18ff */
[----:B------:R-:W-:Y:S01]  /*1840*/  LOP3.LUT R15, R15, UR9, RZ, 0x3c, !PT ;  /* 0x000000090f0f7c12 */ /* 0x000fe2000f8e3cff */
[----:B------:R-:W-:Y:S02]  /*1850*/  USHF.L.U32 UR34, UR16, 0x6, URZ ;  /* 0x0000000610227899 */ /* 0x000fe400080006ff */
[----:B------:R-:W-:Y:S01]  /*1860*/  UIADD3.X UR27, UPT, UPT, URZ, UR23, URZ, UP1, !UPT ;  /* 0x00000017ff1b7290 */ /* 0x000fe20008ffe4ff */
[----:B-1----:R-:W-:Y:S01]  /*1870*/  SHF.L.U32 R2, R15, 0x1f, RZ ;  /* 0x0000001f0f027819 */ /* 0x002fe200000006ff */
[----:B------:R-:W-:Y:S02]  /*1880*/  UIADD3 UR32, UPT, UPT, UR32, 0x4400, URZ ;  /* 0x0000440020207890 */ /* 0x000fe4000fffe0ff */
[----:B------:R-:W-:Y:S01]  /*1890*/  UIADD3.X UR21, UPT, UPT, URZ, UR23, URZ, UP0, !UPT ;  /* 0x00000017ff157290 */ /* 0x000fe200087fe4ff */
[----:B------:R1:W1:Y:S01]  /*18a0*/  SYNCS.PHASECHK.TRANS64.TRYWAIT P0, [UR8+0x28], R2 ;  /* 0x00002802ff0075a7 */ /* 0x0002620008001108 */
[----:B------:R-:W-:Y:S01]  /*18b0*/  ULEA UR8, UR17, UR4, 0xd ;  /* 0x0000000411087291 */ /* 0x000fe2000f8e68ff */
[----:B------:R-:W-:Y:S01]  /*18c0*/  UMOV UR18, 0x0 ;  /* 0x0000000000127882 */ /* 0x000fe20000000000 */
[----:B------:R-:W-:-:S02]  /*18d0*/  UMOV UR19, 0x10000000 ;  /* 0x1000000000137882 */ /* 0x000fc40000000000 */
[----:B------:R-:W-:Y:S01]  /*18e0*/  UIADD3 UR8, UPT, UPT, UR8, 0x9400, URZ ;  /* 0x0000940008087890 */ /* 0x000fe2000fffe0ff */
[----:B------:R1:W-:Y:S01]  /*18f0*/  UTMALDG.3D [UR32], [UR26], desc[UR18] ;  /* 0x000012201a0075b4 */ /* 0x0003e20008011000 */
[----:B------:R-:W-:Y:S01]  /*1900*/  UMOV UR12, UR36 ;  /* 0x00000024000c7c82 */ /* 0x000fe20008000000 */
[----:B------:R-:W-:Y:S01]  /*1910*/  UMOV UR9, UR33 ;  /* 0x0000002100097c82 */ /* 0x000fe20008000000 */
[----:B------:R-:W-:Y:S01]  /*1920*/  UMOV UR10, UR34 ;  /* 0x00000022000a7c82 */ /* 0x000fe20008000000 */
[----:B------:R-:W-:Y:S01]  /*1930*/  UIADD3 UR16, UPT, UPT, UR16, 0x1, URZ ;  /* 0x0000000110107890 */ /* 0x000fe2000fffe0ff */
[----:B------:R-:W-:Y:S01]  /*1940*/  UMOV UR24, UR5 ;  /* 0x0000000500187c82 */ /* 0x000fe20008000000 */
[----:B------:R-:W-:Y:S02]  /*1950*/  UMOV UR17, UR6 ;  /* 0x0000000600117c82 */ /* 0x000fe40008000000 */
[----:B------:R1:W-:Y:S01]  /*1960*/  UTMALDG.3D [UR8], [UR20], desc[UR18] ;  /* 0x00001208140075b4 */ /* 0x0003e20008011000 */
[----:B------:R-:W-:-:S09]  /*1970*/  UISETP.NE.AND UP0, UPT, UR16, UR5, UPT ;  /* 0x000000051000728c */ /* 0x000fd2000bf05270 */
[----:B------:R-:W-:Y:S05]  /*1980*/  BRA.U UP0, `(.L_x_25) ;  /* 0xfffffffd00607547 */ /* 0x000fea000b83ffff */
.L_x_20:
[----:B-1----:R-:W-:Y:S01]  /*1990*/  ULEA UR8, UR6, UR4, 0x3 ;  /* 0x0000000406087291 */ /* 0x002fe2000f8e18ff */
[----:B------:R-:W-:Y:S01]  /*19a0*/  SHF.L.U32 R2, R15, 0x1f, RZ ;  /* 0x0000001f0f027819 */ /* 0x000fe200000006ff */
[----:B------:R-:W-:Y:S01]  /*19b0*/  @!P1 SYNCS.ARRIVE.TRANS64.A1T0 RZ, [UR4+0x78], RZ ;  /* 0x000078ffffff99a7 */ /* 0x000fe20008100004 */
[----:B------:R-:W-:-:S06]  /*19c0*/  UISETP.GT.AND UP0, UPT, UR15, UR14, UPT ;  /* 0x0000000e0f00728c */ /* 0x000fcc000bf04270 */
[----:B--2---:R1:W2:Y:S03]  /*19d0*/  SYNCS.PHASECHK.TRANS64.TRYWAIT P0, [UR8+0x28], R2 ;  /* 0x00002802ff0075a7 */ /* 0x0042a60008001108 */
[----:B------:R-:W-:Y:S05]  /*19e0*/  BRA.U !UP0, `(.L_x_26) ;  /* 0x0000000108ac7547 */ /* 0x000fea000b800000 */
[----:B------:R-:W-:Y:S01]  /*19f0*/  UIADD3 UR21, UPT, UPT, UR7, UR24, URZ ;  /* 0x0000001807157290 */ /* 0x000fe2000fffe0ff */
[----:B------:R-:W-:-:S11]  /*1a00*/  UMOV UR25, UR6 ;  /* 0x0000000600197c82 */ /* 0x000fd60008000000 */
.L_x_31:
[----:B-1----:R-:W-:Y:S01]  /*1a10*/  ULEA UR17, UR25, UR4, 0x3 ;  /* 0x0000000419117291 */ /* 0x002fe2000f8e18ff */
[----:B--2---:R-:W-:Y:S01]  /*1a20*/  @!P5 MOV R3, 0x3000 ;  /* 0x000030000003d802 */ /* 0x004fe20000000f00 */
[----:B--2---:R-:W-:Y:S10]  /*1a30*/  @P0 BRA `(.L_x_27) ;  /* 0x00000000000c0947 */ /* 0x004ff40003800000 */
[----:B------:R-:W-:-:S04]  /*1a40*/  SHF.L.U32 R5, R15, 0x1f, RZ ;  /* 0x0000001f0f057819 */ /* 0x000fc800000006ff */
[----:B------:R-:W2:Y:S02]  /*1a50*/  SYNCS.PHASECHK.TRANS64.TRYWAIT P0, [UR17+0x28], R5 ;  /* 0x00002805ff0075a7 */ /* 0x000ea40008001111 */
[----:B--2---:R-:W-:Y:S05]  /*1a60*/  @!P0 BRA `(.L_x_28) ;  /* 0x0000005400ec8947 */ /* 0x004fea0003800000 */
.L_x_27:
[----:B------:R2:W-:Y:S01]  /*1a70*/  @!P5 SYNCS.ARRIVE.TRANS64 RZ, [UR17], R3 ;  /* 0x00000003ffffd9a7 */ /* 0x0005e20008000011 */
[----:B------:R-:W-:Y:S04]  /*1a80*/  BSSY.RECONVERGENT B0, `(.L_x_29) ;  /* 0x0000003000007945 */ /* 0x000fe80003800200 */
[----:B------:R-:W-:Y:S05]  /*1a90*/  @P4 BRA `(.L_x_30) ;  /* 0x0000000000044947 */ /* 0x000fea0003800000 */
[----:B------:R-:W-:Y:S05]  /*1aa0*/  BPT.TRAP 0x1 ;  /* 0x000000040000795c */ /* 0x000fea0000300000 */
.L_x_30:
[----:B------:R-:W-:Y:S05]  /*1ab0*/  BSYNC.RECONVERGENT B0 ;  /* 0x0000000000007941 */ /* 0x000fea0003800200 */
.L_x_29:
        /* <DEDUP_REMOVED lines=10> */
[----:B------:R-:W-:Y:S01]  /*1b60*/  UIADD3 UR16, UPT, UPT, UR16, 0x4400, URZ ;  /* 0x0000440010107890 */ /* 0x000fe2000fffe0ff */
[----:B-1----:R-:W-:Y:S01]  /*1b70*/  SHF.L.U32 R2, R15, 0x1f, RZ ;  /* 0x0000001f0f027819 */ /* 0x002fe200000006ff */
[----:B------:R-:W-:Y:S02]  /*1b80*/  UIADD3.X UR31, UPT, UPT, URZ, UR23, URZ, UP1, !UPT ;  /* 0x00000017ff1f7290 */ /* 0x000fe40008ffe4ff */
[----:B------:R-:W-:Y:S01]  /*1b90*/  UIADD3.X UR29, UPT, UPT, URZ, UR23, URZ, UP0, !UPT ;  /* 0x00000017ff1d7290 */ /* 0x000fe200087fe4ff */
[----:B------:R1:W1:Y:S01]  /*1ba0*/  SYNCS.PHASECHK.TRANS64.TRYWAIT P0, [UR8+0x28], R2 ;  /* 0x00002802ff0075a7 */ /* 0x0002620008001108 */
[----:B------:R-:W-:Y:S01]  /*1bb0*/  ULEA UR8, UR25, UR4, 0xd ;  /* 0x0000000419087291 */ /* 0x000fe2000f8e68ff */
[----:B------:R-:W-:Y:S01]  /*1bc0*/  UMOV UR26, 0x0 ;  /* 0x00000000001a7882 */ /* 0x000fe20000000000 */
[----:B------:R-:W-:-:S02]  /*1bd0*/  UMOV UR27, 0x10000000 ;  /* 0x10000000001b7882 */ /* 0x000fc40000000000 */
[----:B------:R-:W-:Y:S01]  /*1be0*/  UIADD3 UR8, UPT, UPT, UR8, 0x9400, URZ ;  /* 0x0000940008087890 */ /* 0x000fe2000fffe0ff */
[----:B------:R-:W-:Y:S01]  /*1bf0*/  UMOV UR19, UR35 ;  /* 0x0000002300137c82 */ /* 0x000fe20008000000 */
[----:B------:R-:W-:Y:S01]  /*1c00*/  UMOV UR20, UR36 ;  /* 0x0000002400147c82 */ /* 0x000fe20008000000 */
[----:B------:R-:W-:Y:S01]  /*1c10*/  UMOV UR12, UR36 ;  /* 0x00000024000c7c82 */ /* 0x000fe20008000000 */
[----:B------:R-:W-:Y:S01]  /*1c20*/  UMOV UR9, UR17 ;  /* 0x0000001100097c82 */ /* 0x000fe20008000000 */
[----:B------:R-:W-:Y:S01]  /*1c30*/  UMOV UR10, UR18 ;  /* 0x00000012000a7c82 */ /* 0x000fe20008000000 */
[----:B------:R1:W-:Y:S01]  /*1c40*/  UTMALDG.3D [UR16], [UR30], desc[UR26] ;  /* 0x00001a101e0075b4 */ /* 0x0003e20008011000 */
[----:B------:R-:W-:Y:S01]  /*1c50*/  UIADD3 UR24, UPT, UPT, UR24, 0x1, URZ ;  /* 0x0000000118187890 */ /* 0x000fe2000fffe0ff */
[----:B------:R-:W-:-:S03]  /*1c60*/  UMOV UR25, UR6 ;  /* 0x0000000600197c82 */ /* 0x000fc60008000000 */
[----:B------:R-:W-:Y:S01]  /*1c70*/  UISETP.NE.AND UP0, UPT, UR24, UR21, UPT ;  /* 0x000000151800728c */ /* 0x000fe2000bf05270 */
[----:B------:R1:W-:Y:S08]  /*1c80*/  UTMALDG.3D [UR8], [UR28], desc[UR26] ;  /* 0x00001a081c0075b4 */ /* 0x0003f00008011000 */
[----:B------:R-:W-:Y:S05]  /*1c90*/  BRA.U UP0, `(.L_x_31) ;  /* 0xfffffffd005c7547 */ /* 0x000fea000b83ffff */
.L_x_26:
[----:B-1----:R-:W-:Y:S01]  /*1ca0*/  LEA R2, R14, UR4, 0x3 ;  /* 0x000000040e027c11 */ /* 0x002fe2000f8e18ff */
[----:B------:R-:W-:Y:S01]  /*1cb0*/  NOP ;  /* 0x0000000000007918 */ /* 0x000fe20000000000 */
[----:B--2---:R-:W-:Y:S02]  /*1cc0*/  SHF.L.U32 R3, R12, 0x1f, RZ ;  /* 0x0000001f0c037819 */ /* 0x004fe400000006ff */
[----:B------:R-:W-:Y:S02]  /*1cd0*/  LEA R4, R14, UR4, 0x4 ;  /* 0x000000040e047c11 */ /* 0x000fe4000f8e20ff */
[----:B------:R-:W1:Y:S02]  /*1ce0*/  SYNCS.PHASECHK.TRANS64.TRYWAIT P0, [R2+URZ+0x80], R3 ;  /* 0x00008003020075a7 */ /* 0x000e6400080011ff */
[----:B-1----:R-:W-:Y:S05]  /*1cf0*/  @!P0 BRA `(.L_x_32) ;  /* 0x0000005400608947 */ /* 0x002fea0003800000 */
.L_x_109:
[----:B------:R-:W2:Y:S01]  /*1d00*/  LDS.128 R4, [R4+0x110] ;  /* 0x0001100004047984 */ /* 0x000ea20000000c00 */
[----:B---3--:R-:W-:Y:S01]  /*1d10*/  ISETP.GE.AND P0, PT, R40, 0x1, PT ;  /* 0x000000012800780c */ /* 0x008fe20003f06270 */
[----:B-1----:R-:W-:Y:S01]  /*1d20*/  VIADD R2, R2, 0x90 ;  /* 0x0000009002027836 */ /* 0x002fe20000000000 */
[----:B------:R-:W-:Y:S01]  /*1d30*/  @!PT LDS RZ, [RZ] ;  /* 0x00000000fffff984 */ /* 0x000fe20000000800 */
[----:B------:R-:W-:Y:S01]  /*1d40*/  @!PT LDS RZ, [RZ] ;  /* 0x00000000fffff984 */ /* 0x000fe20000000800 */
[----:B------:R-:W-:Y:S01]  /*1d50*/  @!PT LDS RZ, [RZ] ;  /* 0x00000000fffff984 */ /* 0x000fe20000000800 */
[----:B------:R-:W-:Y:S01]  /*1d60*/  @!PT LDS RZ, [RZ] ;  /* 0x00000000fffff984 */ /* 0x000fe20000000800 */
[----:B------:R1:W-:Y:S06]  /*1d70*/  MEMBAR.ALL.CTA ;  /* 0x0000000000007992 */ /* 0x0003ec0000008000 */
[----:B-1----:R-:W1:Y:S01]  /*1d80*/  FENCE.VIEW.ASYNC.S ;  /* 0x00000000000073c6 */ /* 0x002e620000000000 */
[----:B------:R-:W-:-:S04]  /*1d90*/  PRMT R2, RZ, 0x654, R2 ;  /* 0x00000654ff027816 */ /* 0x000fc80000000002 */
[----:B-1----:R1:W-:Y:S01]  /*1da0*/  SYNCS.ARRIVE.TRANS64.RED.A1T0 RZ, [R2+URZ], RZ ;  /* 0x000000ff02ff79a7 */ /* 0x0023e200081004ff */
[----:B--2---:R-:W-:-:S13]  /*1db0*/  LOP3.LUT P2, RZ, R6, 0x1, RZ, 0xc0, !PT ;  /* 0x0000000106ff7812 */ /* 0x004fda000784c0ff */
[----:B------:R-:W-:Y:S01]  /*1dc0*/  @P2 SHF.R.U32.HI R3, RZ, 0x10, R5 ;  /* 0x00000010ff032819 */ /* 0x000fe20000011605 */
[----:B------:R-:W-:Y:S01]  /*1dd0*/  VOTEU.ANY UP0, P2 ;  /* 0x0000000000ff7886 */ /* 0x000fe20001000100 */
[----:B------:R-:W-:Y:S02]  /*1de0*/  @P2 MOV R13, R4 ;  /* 0x00000004000d2202 */ /* 0x000fe40000000f00 */
[----:B------:R-:W-:Y:S02]  /*1df0*/  @P2 R2UR.BROADCAST UR8, R3 ;  /* 0x00000000030822ca */ /* 0x000fe400008e0000 */
[----:B------:R-:W-:-:S11]  /*1e00*/  @P2 LOP3.LUT R11, R5, 0xffff, RZ, 0xc0, !PT ;  /* 0x0000ffff050b2812 */ /* 0x000fd600078ec0ff */
[----:B------:R-:W-:Y:S01]  /*1e10*/  @UP0 UMOV UR36, UR8 ;  /* 0x0000000800240c82 */ /* 0x000fe20008000000 */
[----:B-1----:R-:W-:Y:S05]  /*1e20*/  @!P0 BRA `(.L_x_33) ;  /* 0x0000000000b88947 */ /* 0x002fea0003800000 */
[----:B------:R-:W4:Y:S01]  /*1e30*/  LDC.64 R4, c[0x0][0xb18] ;  /* 0x0002c600ff047b82 */ /* 0x000f220000000a00 */
[----:B------:R-:W-:-:S07]  /*1e40*/  ISETP.NE.AND P3, PT, R40, 0x1, PT ;  /* 0x000000012800780c */ /* 0x000fce0003f65270 */
[----:B------:R-:W1:Y:S08]  /*1e50*/  LDC.64 R6, c[0x0][0xb10] ;  /* 0x0002c400ff067b82 */ /* 0x000e700000000a00 */
[----:B------:R-:W2:Y:S08]  /*1e60*/  LDC R16, c[0x0][0xb20] ;  /* 0x0002c800ff107b82 */ /* 0x000eb00000000800 */
[----:B------:R-:W3:Y:S01]  /*1e70*/  LDC R18, c[0x0][0xb0c] ;  /* 0x0002c300ff127b82 */ /* 0x000ee20000000800 */
[----:B----4-:R-:W-:Y:S01]  /*1e80*/  IMAD.HI.U32 R17, R0, R5, RZ ;  /* 0x0000000500117227 */ /* 0x010fe200078e00ff */
[----:B------:R-:W-:-:S03]  /*1e90*/  ISETP.NE.AND P0, PT, R4, 0x1, PT ;  /* 0x000000010400780c */ /* 0x000fc60003f05270 */
[----:B------:R-:W-:-:S03]  /*1ea0*/  IMAD.HI.U32 R5, R11, R5, RZ ;  /* 0x000000050b057227 */ /* 0x000fc600078e00ff */
[----:B------:R-:W4:Y:S01]  /*1eb0*/  LDC.64 R2, c[0x0][0xb28] ;  /* 0x0002ca00ff027b82 */ /* 0x000f220000000a00 */
[----:B-1----:R-:W-:-:S04]  /*1ec0*/  IMAD.HI.U32 R20, R9, R6, RZ ;  /* 0x0000000609147227 */ /* 0x002fc800078e00ff */
[----:B------:R-:W-:Y:S01]  /*1ed0*/  IMAD.HI.U32 R22, R13, R6, RZ ;  /* 0x000000060d167227 */ /* 0x000fe200078e00ff */
[----:B------:R-:W-:Y:S02]  /*1ee0*/  SHF.R.U32.HI R20, RZ, R7, R20 ;  /* 0x00000007ff147219 */ /* 0x000fe40000011614 */
[-C--:B--2---:R-:W-:Y:S02]  /*1ef0*/  SHF.R.U32.HI R17, RZ, R16.reuse, R17 ;  /* 0x00000010ff117219 */ /* 0x084fe40000011611 */
[----:B------:R-:W-:Y:S02]  /*1f00*/  SHF.R.U32.HI R16, RZ, R16, R5 ;  /* 0x00000010ff107219 */ /* 0x000fe40000011605 */
[----:B------:R-:W-:Y:S02]  /*1f10*/  SEL R17, R0, R17, !P0 ;  /* 0x0000001100117207 */ /* 0x000fe40004000000 */
[----:B------:R-:W-:Y:S02]  /*1f20*/  SHF.R.U32.HI R22, RZ, R7, R22 ;  /* 0x00000007ff167219 */ /* 0x000fe40000011616 */
[----:B---3--:R-:W-:-:S02]  /*1f30*/  ISETP.NE.AND P1, PT, R18, 0x1, PT ;  /* 0x000000011200780c */ /* 0x008fc40003f25270 */
[----:B------:R-:W-:Y:S02]  /*1f40*/  SEL R5, R11, R16, !P0 ;  /* 0x000000100b057207 */ /* 0x000fe40004000000 */
[----:B------:R-:W-:Y:S02]  /*1f50*/  SEL R19, R9, R20, !P1 ;  /* 0x0000001409137207 */ /* 0x000fe40004800000 */
[----:B------:R-:W-:Y:S01]  /*1f60*/  SEL R7, R13, R22, !P1 ;  /* 0x000000160d077207 */ /* 0x000fe20004800000 */
[----:B----4-:R-:W-:-:S04]  /*1f70*/  IMAD.HI.U32 R20, R17, R2, RZ ;  /* 0x0000000211147227 */ /* 0x010fc800078e00ff */
[----:B------:R-:W-:Y:S01]  /*1f80*/  IMAD.HI.U32 R6, R19, R2, RZ ;  /* 0x0000000213067227 */ /* 0x000fe200078e00ff */
[----:B------:R-:W-:-:S04]  /*1f90*/  @P3 SHF.R.U32.HI R17, RZ, R3, R20 ;  /* 0x00000003ff113219 */ /* 0x000fc80000011614 */
        /* <DEDUP_REMOVED lines=8> */
[----:B------:R-:W-:-:S04]  /*2020*/  @!P0 IMAD.HI.U32 R16, R7, R2, RZ ;  /* 0x0000000207108227 */ /* 0x000fc800078e00ff */
[----:B------:R-:W-:Y:S01]  /*2030*/  IMAD.MOV R2, RZ, RZ, -R6 ;  /* 0x000000ffff027224 */ /* 0x000fe200078e0a06 */
[----:B------:R-:W-:-:S03]  /*2040*/  @!P0 SHF.R.U32.HI R16, RZ, R3, R16 ;  /* 0x00000003ff108219 */ /* 0x000fc60000011610 */
[----:B------:R-:W-:Y:S01]  /*2050*/  IMAD R2, R40, R2, R5 ;  /* 0x0000000228027224 */ /* 0x000fe200078e0205 */
[----:B------:R-:W-:Y:S02]  /*2060*/  @!P0 SEL R3, R7, R16, !P3 ;  /* 0x0000001007038207 */ /* 0x000fe40005800000 */
[----:B------:R-:W-:-:S03]  /*2070*/  IADD3 R16, PT, PT, -R5, RZ, RZ ;  /* 0x000000ff05107210 */ /* 0x000fc60007ffe1ff */
[--C-:B------:R-:W-:Y:S02]  /*2080*/  @!P0 IMAD.IADD R6, R6, 0x1, -R3.reuse ;  /* 0x0000000106068824 */ /* 0x100fe400078e0a03 */
[----:B------:R-:W-:Y:S01]  /*2090*/  @!P0 IMAD R3, R2, R19, R3 ;  /* 0x0000001302038224 */ /* 0x000fe200078e0203 */
[----:B------:R-:W-:Y:S01]  /*20a0*/  IADD3 R2, PT, PT, -R7, RZ, RZ ;  /* 0x000000ff07027210 */ /* 0x000fe20007ffe1ff */
[----:B------:R-:W-:Y:S02]  /*20b0*/  @!P0 IMAD R5, R40, R6, R7 ;  /* 0x0000000628058224 */ /* 0x000fe400078e0207 */
[----:B------:R-:W-:Y:S02]  /*20c0*/  IMAD R11, R4, R16, R11 ;  /* 0x00000010040b7224 */ /* 0x000fe400078e020b */
[----:B------:R-:W-:Y:S02]  /*20d0*/  @!P0 IMAD.MOV.U32 R7, RZ, RZ, R3 ;  /* 0x000000ffff078224 */ /* 0x000fe400078e0003 */
[----:B------:R-:W-:-:S02]  /*20e0*/  IMAD R2, R18, R2, R13 ;  /* 0x0000000212027224 */ /* 0x000fc400078e020d */
[----:B------:R-:W-:Y:S02]  /*20f0*/  IMAD R11, R5, R4, R11 ;  /* 0x00000004050b7224 */ /* 0x000fe400078e020b */
[----:B------:R-:W-:Y:S02]  /*2100*/  IMAD R13, R7, R18, R2 ;  /* 0x00000012070d7224 */ /* 0x000fe400078e0202 */
.L_x_33:
[----:B------:R-:W1:Y:S02]  /*2110*/  LDCU UR8, c[0x0][0xb30] ;  /* 0x00016600ff0877ac */ /* 0x000e640008000800 */
[----:B-1----:R-:W-:-:S09]  /*2120*/  UISETP.NE.AND UP0, UPT, UR8, 0x1, UPT ;  /* 0x000000010800788c */ /* 0x002fd2000bf05270 */
[----:B------:R-:W-:Y:S05]  /*2130*/  BRA.U UP0, `(.L_x_34) ;  /* 0x0000000100407547 */ /* 0x000fea000b800000 */
[----:B------:R-:W1:Y:S08]  /*2140*/  LDC.64 R4, c[0x0][0xb10] ;  /* 0x0002c400ff047b82 */ /* 0x000e700000000a00 */
[----:B------:R-:W2:Y:S08]  /*2150*/  LDC.64 R2, c[0x0][0xb18] ;  /* 0x0002c600ff027b82 */ /* 0x000eb00000000a00 */
[----:B------:R-:W3:Y:S08]  /*2160*/  LDC R6, c[0x0][0xb20] ;  /* 0x0002c800ff067b82 */ /* 0x000ef00000000800 */
[----:B------:R-:W4:Y:S01]  /*2170*/  LDC R16, c[0x0][0xb0c] ;  /* 0x0002c300ff107b82 */ /* 0x000f220000000800 */
[----:B-1----:R-:W-:-:S05]  /*2180*/  IMAD.HI.U32 R4, R13, R4, RZ ;  /* 0x000000040d047227 */ /* 0x002fca00078e00ff */
[----:B------:R-:W-:Y:S01]  /*2190*/  SHF.R.U32.HI R4, RZ, R5, R4 ;  /* 0x00000005ff047219 */ /* 0x000fe20000011604 */
[----:B--2---:R-:W-:Y:S01]  /*21a0*/  IMAD.HI.U32 R3, R11, R3, RZ ;  /* 0x000000030b037227 */ /* 0x004fe200078e00ff */
[----:B------:R-:W-:-:S04]  /*21b0*/  ISETP.NE.AND P0, PT, R2, 0x1, PT ;  /* 0x000000010200780c */ /* 0x000fc80003f05270 */
[----:B---3--:R-:W-:-:S04]  /*21c0*/  SHF.R.U32.HI R6, RZ, R6, R3 ;  /* 0x00000006ff067219 */ /* 0x008fc80000011603 */
[----:B------:R-:W-:Y:S02]  /*21d0*/  SEL R3, R11, R6, !P0 ;  /* 0x000000060b037207 */ /* 0x000fe40004000000 */
[----:B----4-:R-:W-:-:S04]  /*21e0*/  ISETP.NE.AND P1, PT, R16, 0x1, PT ;  /* 0x000000011000780c */ /* 0x010fc80003f25270 */
[----:B------:R-:W-:-:S05]  /*21f0*/  SEL R4, R13, R4, !P1 ;  /* 0x000000040d047207 */ /* 0x000fca0004800000 */
[----:B------:R-:W-:Y:S02]  /*2200*/  IMAD.IADD R5, R3, 0x1, -R4 ;  /* 0x0000000103057824 */ /* 0x000fe400078e0a04 */
[----:B------:R-:W-:Y:S02]  /*2210*/  IMAD.IADD R3, R4, 0x1, -R3 ;  /* 0x0000000104037824 */ /* 0x000fe400078e0a03 */
[----:B------:R-:W-:Y:S02]  /*2220*/  IMAD R13, R5, R16, R13 ;  /* 0x00000010050d7224 */ /* 0x000fe400078e020d */
[----:B------:R-:W-:-:S07]  /*2230*/  IMAD R11, R3, R2, R11 ;  /* 0x00000002030b7224 */ /* 0x000fce00078e020b */
.L_x_34:
[----:B------:R-:W-:Y:S01]  /*2240*/  VIADD R14, R14, 0x1 ;  /* 0x000000010e0e7836 */ /* 0x000fe20000000000 */
[----:B------:R-:W-:Y:S01]  /*2250*/  PLOP3.LUT P1, PT, PT, PT, PT, 0x80, 0x8 ;  /* 0x000000000008781c */ /* 0x000fe20003f2f070 */
[----:B------:R-:W-:Y:S02]  /*2260*/  IMAD.IADD R21, R13, 0x1, R96 ;  /* 0x000000010d157824 */ /* 0x000fe400078e0260 */
[----:B------:R-:W-:Y:S01]  /*2270*/  IMAD.IADD R20, R11, 0x1, R94 ;  /* 0x000000010b147824 */ /* 0x000fe200078e025e */
[----:B------:R-:W-:-:S04]  /*2280*/  ISETP.NE.AND P0, PT, R14, 0x2, PT ;  /* 0x000000020e00780c */ /* 0x000fc80003f05270 */
[----:B------:R-:W-:Y:S02]  /*2290*/  SEL R3, RZ, 0x1, P0 ;  /* 0x00000001ff037807 */ /* 0x000fe40000000000 */
[----:B------:R-:W-:Y:S02]  /*22a0*/  SEL R14, R14, RZ, P0 ;  /* 0x000000ff0e0e7207 */ /* 0x000fe40000000000 */
[----:B------:R-:W-:Y:S01]  /*22b0*/  LOP3.LUT R12, R12, R3, RZ, 0x3c, !PT ;  /* 0x000000030c0c7212 */ /* 0x000fe200078e3cff */
[----:B------:R-:W-:Y:S06]  /*22c0*/  @P2 BRA `(.L_x_35) ;  /* 0xfffffff000982947 */ /* 0x000fec000383ffff */
[----:B------:R-:W-:Y:S01]  /*22d0*/  UIADD3 UR4, UPT, UPT, UR4, 0x28, URZ ;  /* 0x0000002804047890 */ /* 0x000fe2000fffe0ff */
[----:B------:R-:W-:-:S03]  /*22e0*/  SHF.L.U32 R3, R15, 0x1f, RZ ;  /* 0x0000001f0f037819 */ /* 0x000fc600000006ff */
[----:B------:R-:W-:-:S09]  /*22f0*/  ULEA UR5, UR6, UR4, 0x3 ;  /* 0x0000000406057291 */ /* 0x000fd2000f8e18ff */
[----:B------:R-:W1:Y:S02]  /*2300*/  SYNCS.PHASECHK.TRANS64.TRYWAIT P0, [UR5], R3 ;  /* 0x00000003ff0075a7 */ /* 0x000e640008001105 */
[----:B-1----:R-:W-:Y:S05]  /*2310*/  @!P0 BRA `(.L_x_36) ;  /* 0x0000004c00ec8947 */ /* 0x002fea0003800000 */
.L_x_111:
[----:B------:R-:W-:-:S04]  /*2320*/  UIADD3 UR6, UPT, UPT, UR6, 0x1, URZ ;  /* 0x0000000106067890 */ /* 0x000fc8000fffe0ff */
[----:B------:R-:W-:-:S04]  /*2330*/  UISETP.NE.AND UP0, UPT, UR6, 0x5, UPT ;  /* 0x000000050600788c */ /* 0x000fc8000bf05270 */
[----:B------:R-:W-:Y:S02]  /*2340*/  USEL UR7, URZ, 0x1, UP0 ;  /* 0x00000001ff077887 */ /* 0x000fe40008000000 */
[----:B------:R-:W-:-:S04]  /*2350*/  USEL UR6, UR6, URZ, UP0 ;  /* 0x000000ff06067287 */ /* 0x000fc80008000000 */
[----:B------:R-:W-:Y:S01]  /*2360*/  ULEA UR5, UR6, UR4, 0x3 ;  /* 0x0000000406057291 */ /* 0x000fe2000f8e18ff */
[----:B------:R-:W-:-:S04]  /*2370*/  LOP3.LUT R2, R15, UR7, RZ, 0x3c, !PT ;  /* 0x000000070f027c12 */ /* 0x000fc8000f8e3cff */
[----:B-1----:R-:W-:-:S04]  /*2380*/  SHF.L.U32 R3, R2, 0x1f, RZ ;  /* 0x0000001f02037819 */ /* 0x002fc800000006ff */
[----:B------:R-:W1:Y:S02]  /*2390*/  SYNCS.PHASECHK.TRANS64.TRYWAIT P0, [UR5], R3 ;  /* 0x00000003ff0075a7 */ /* 0x000e640008001105 */
[----:B-1----:R-:W-:Y:S05]  /*23a0*/  @!P0 BRA `(.L_x_37) ;  /* 0x0000004c00e08947 */ /* 0x002fea0003800000 */
.L_x_113:
        /* <DEDUP_REMOVED lines=9> */
.L_x_115:
        /* <DEDUP_REMOVED lines=9> */
.L_x_117:
[----:B------:R-:W-:-:S04]  /*24d0*/  UIADD3 UR6, UPT, UPT, UR6, 0x1, URZ ;  /* 0x0000000106067890 */ /* 0x000fc8000fffe0ff */
[----:B------:R-:W-:-:S04]  /*24e0*/  UISETP.NE.AND UP0, UPT, UR6, 0x5, UPT ;  /* 0x000000050600788c */ /* 0x000fc8000bf05270 */
[----:B------:R-:W-:Y:S02]  /*24f0*/  USEL UR5, URZ, 0x1, UP0 ;  /* 0x00000001ff057887 */ /* 0x000fe40008000000 */
[----:B------:R-:W-:-:S04]  /*2500*/  USEL UR6, UR6, URZ, UP0 ;  /* 0x000000ff06067287 */ /* 0x000fc80008000000 */
[----:B------:R-:W-:Y:S01]  /*2510*/  ULEA UR6, UR6, UR4, 0x3 ;  /* 0x0000000406067291 */ /* 0x000fe2000f8e18ff */
[----:B-1----:R-:W-:-:S04]  /*2520*/  LOP3.LUT R3, R2, UR5, RZ, 0x3c, !PT ;  /* 0x0000000502037c12 */ /* 0x002fc8000f8e3cff */
[----:B------:R-:W-:Y:S01]  /*2530*/  SHF.L.U32 R3, R3, 0x1f, RZ ;  /* 0x0000001f03037819 */ /* 0x000fe200000006ff */
[----:B----4-:R-:W-:-:S07]  /*2540*/  IMAD.U32 R0, RZ, RZ, UR6 ;  /* 0x00000006ff007e24 */ /* 0x010fce000f8e00ff */
.L_x_40:
[----:B-1----:R1:W2:Y:S02]  /*2550*/  SYNCS.PHASECHK.TRANS64.TRYWAIT P0, [R0+URZ], R3 ;  /* 0x00000003000075a7 */ /* 0x0022a400080011ff */
[----:B--2---:R-:W-:Y:S05]  /*2560*/  @!P0 NANOSLEEP.SYNCS 0x989680 ;  /* 0x009896800000895d */ /* 0x004fea0003900000 */
[----:B------:R-:W2:Y:S02]  /*2570*/  @!P0 SYNCS.PHASECHK.TRANS64 P0, [R0+URZ], R3 ;  /* 0x00000003000085a7 */ /* 0x000ea400080010ff */
[----:B--2---:R-:W-:Y:S05]  /*2580*/  @P0 EXIT ;  /* 0x000000000000094d */ /* 0x004fea0003800000 */
[----:B------:R-:W-:Y:S05]  /*2590*/  BRA `(.L_x_40) ;  /* 0xfffffffc00ec7947 */ /* 0x000fea000383ffff */
.L_x_17:
[----:B------:R-:W-:-:S04]  /*25a0*/  UISETP.NE.AND UP1, UPT, UR37, URZ, UPT ;  /* 0x000000ff2500728c */ /* 0x000fc8000bf25270 */
[----:B------:R-:W-:-:S09]  /*25b0*/  UISETP.NE.OR UP1, UPT, UR8, 0x1, UP1 ;  /* 0x000000010800788c */ /* 0x000fd20008f25670 */
[----:B------:R-:W-:Y:S05]  /*25c0*/  BRA.U UP1, `(.L_x_41) ;  /* 0x0000000501487547 */ /* 0x000fea000b800000 */
[----:B------:R-:W-:Y:S01]  /*25d0*/  ISETP.NE.AND P2, PT, R2, RZ, PT ;  /* 0x000000ff0200720c */ /* 0x000fe20003f45270 */
[----:B------:R-:W-:Y:S01]  /*25e0*/  IMAD.MOV.U32 R12, RZ, RZ, 0x1 ;  /* 0x00000001ff0c7424 */ /* 0x000fe200078e00ff */
[----:B------:R-:W-:Y:S02]  /*25f0*/  CS2R R10, SRZ ;  /* 0x00000000000a7805 */ /* 0x000fe4000001ff00 */
[----:B------:R-:W-:Y:S01]  /*2600*/  CS2R R8, SRZ ;  /* 0x0000000000087805 */ /* 0x000fe2000001ff00 */
[----:B------:R-:W-:Y:S01]  /*2610*/  UMOV UR4, 0x400 ;  /* 0x0000040000047882 */ /* 0x000fe20000000000 */
[----:B------:R-:W-:Y:S01]  /*2620*/  UMOV UR6, URZ ;  /* 0x000000ff00067c82 */ /* 0x000fe20008000000 */
[----:B------:R-:W-:-:S12]  /*2630*/  ULEA UR37, UR37, UR4, 0x18 ;  /* 0x0000000425257291 */ /* 0x000fd8000f8ec0ff */
.L_x_45:
[----:B------:R-:W-:Y:S02]  /*2640*/  LEA R0, R8, UR37, 0x3 ;  /* 0x0000002508007c11 */ /* 0x000fe4000f8e18ff */
[----:B------:R-:W-:-:S03]  /*2650*/  SHF.L.U32 R5, R9, 0x1f, RZ ;  /* 0x0000001f09057819 */ /* 0x000fc600000006ff */
[----:B------:R-:W-:Y:S01]  /*2660*/  VIADD R4, R0, 0xf0 ;  /* 0x000000f000047836 */ /* 0x000fe20000000000 */
[----:B------:R-:W1:Y:S02]  /*2670*/  SYNCS.PHASECHK.TRANS64.TRYWAIT P0, [R0+URZ+0xe0], R5 ;  /* 0x0000e005000075a7 */ /* 0x000e6400080011ff */
[----:B-1----:R-:W-:Y:S05]  /*2680*/  @!P0 BRA `(.L_x_42) ;  /* 0x0000004c00708947 */ /* 0x002fea0003800000 */
.L_x_118:
[----:B------:R-:W-:Y:S01]  /*2690*/  ULEA UR5, UR6, UR37, 0x3 ;  /* 0x0000002506057291 */ /* 0x000fe2000f8e18ff */
[----:B------:R-:W-:Y:S02]  /*26a0*/  PRMT R4, RZ, 0x654, R4 ;  /* 0x00000654ff047816 */ /* 0x000fe40000000004 */
[----:B-1----:R-:W-:Y:S01]  /*26b0*/  SHF.L.U32 R5, R12, 0x1f, RZ ;  /* 0x0000001f0c057819 */ /* 0x002fe200000006ff */
[----:B------:R-:W-:Y:S01]  /*26c0*/  UIADD3 UR4, UPT, UPT, UR5, 0x80, URZ ;  /* 0x0000008005047890 */ /* 0x000fe2000fffe0ff */
[----:B------:R1:W-:Y:S05]  /*26d0*/  SYNCS.ARRIVE.TRANS64.RED.A1T0 RZ, [R4+URZ], RZ ;  /* 0x000000ff04ff79a7 */ /* 0x0003ea00081004ff */
[----:B------:R-:W-:Y:S01]  /*26e0*/  IMAD.U32 R7, RZ, RZ, UR4 ;  /* 0x00000004ff077e24 */ /* 0x000fe2000f8e00ff */
[----:B------:R-:W2:Y:S04]  /*26f0*/  SYNCS.PHASECHK.TRANS64.TRYWAIT P0, [UR5+0x90], R5 ;  /* 0x00009005ff0075a7 */ /* 0x000ea80008001105 */
[----:B------:R-:W-:Y:S01]  /*2700*/  PRMT R6, R2, 0x654, R7 ;  /* 0x0000065402067816 */ /* 0x000fe20000000007 */
[----:B-1----:R-:W-:Y:S01]  /*2710*/  @!P2 IMAD.MOV.U32 R4, RZ, RZ, 0x10 ;  /* 0x00000010ff04a424 */ /* 0x002fe200078e00ff */
[----:B--2---:R-:W-:Y:S06]  /*2720*/  @!P0 BRA `(.L_x_43) ;  /* 0x0000004c005c8947 */ /* 0x004fec0003800000 */
.L_x_120:
[----:B------:R-:W-:Y:S01]  /*2730*/  ULEA UR4, UR6, UR37, 0x4 ;  /* 0x0000002506047291 */ /* 0x000fe2000f8e20ff */
[----:B------:R-:W-:Y:S01]  /*2740*/  SEL R3, R6, R3, !P2 ;  /* 0x0000000306037207 */ /* 0x000fe20005000000 */
[----:B------:R-:W-:Y:S01]  /*2750*/  UIADD3 UR5, UPT, UPT, UR5, 0x80, URZ ;  /* 0x0000008005057890 */ /* 0x000fe2000fffe0ff */
[----:B-1----:R-:W-:Y:S01]  /*2760*/  LEA R0, R11, UR37, 0x3 ;  /* 0x000000250b007c11 */ /* 0x002fe2000f8e18ff */
[----:B------:R-:W-:Y:S01]  /*2770*/  UIADD3 UR4, UPT, UPT, UR4, 0x110, URZ ;  /* 0x0000011004047890 */ /* 0x000fe2000fffe0ff */
[----:B------:R-:W-:Y:S01]  /*2780*/  SHF.L.U32 R5, R10, 0x1f, RZ ;  /* 0x0000001f0a057819 */ /* 0x000fe200000006ff */
[----:B------:R1:W-:Y:S01]  /*2790*/  @!P2 SYNCS.ARRIVE.TRANS64.RED RZ, [R3+URZ], R4 ;  /* 0x0000000403ffa9a7 */ /* 0x0003e200080004ff */
[----:B------:R-:W-:Y:S01]  /*27a0*/  UIADD3 UR6, UPT, UPT, UR6, 0x1, URZ ;  /* 0x0000000106067890 */ /* 0x000fe2000fffe0ff */
[----:B------:R-:W-:-:S03]  /*27b0*/  VIADD R8, R8, 0x1 ;  /* 0x0000000108087836 */ /* 0x000fc60000000000 */
[----:B------:R-:W-:Y:S02]  /*27c0*/  UISETP.NE.AND UP0, UPT, UR6, 0x2, UPT ;  /* 0x000000020600788c */ /* 0x000fe4000bf05270 */
[----:B------:R-:W-:Y:S06]  /*27d0*/  UGETNEXTWORKID.BROADCAST [UR4], [UR5] ;  /* 0x00000000040073ca */ /* 0x000fec0008000100 */
[----:B------:R-:W-:Y:S01]  /*27e0*/  USEL UR4, URZ, 0x1, UP0 ;  /* 0x00000001ff047887 */ /* 0x000fe20008000000 */
[----:B------:R-:W-:Y:S01]  /*27f0*/  ISETP.NE.AND P0, PT, R8, 0x2, PT ;  /* 0x000000020800780c */ /* 0x000fe20003f05270 */
[----:B------:R-:W-:Y:S01]  /*2800*/  USEL UR6, UR6, URZ, UP0 ;  /* 0x000000ff06067287 */ /* 0x000fe20008000000 */
[----:B------:R-:W2:Y:S03]  /*2810*/  SYNCS.PHASECHK.TRANS64.TRYWAIT P1, [R0+URZ+0x80], R5 ;  /* 0x00008005000075a7 */ /* 0x000ea600080211ff */
[----:B------:R-:W-:Y:S01]  /*2820*/  LOP3.LUT R12, R12, UR4, RZ, 0x3c, !PT ;  /* 0x000000040c0c7c12 */ /* 0x000fe2000f8e3cff */
[----:B-12---:R-:W-:Y:S07]  /*2830*/  @!P1 BRA `(.L_x_44) ;  /* 0x0000004c00309947 */ /* 0x006fee0003800000 */
.L_x_121:
[C---:B------:R-:W-:Y:S01]  /*2840*/  LEA R4, R11.reuse, UR37, 0x4 ;  /* 0x000000250b047c11 */ /* 0x040fe2000f8e20ff */
[----:B-1----:R-:W-:Y:S01]  /*2850*/  VIADD R0, R0, 0x90 ;  /* 0x0000009000007836 */ /* 0x002fe20000000000 */
[----:B------:R-:W-:Y:S01]  /*2860*/  SEL R8, R8, RZ, P0 ;  /* 0x000000ff08087207 */ /* 0x000fe20000000000 */
[----:B------:R-:W-:-:S03]  /*2870*/  VIADD R11, R11, 0x1 ;  /* 0x000000010b0b7836 */ /* 0x000fc60000000000 */
[----:B------:R-:W1:Y:S01]  /*2880*/  LDS.128 R4, [R4+0x110] ;  /* 0x0001100004047984 */ /* 0x000e620000000c00 */
[----:B------:R-:W-:Y:S02]  /*2890*/  PRMT R0, RZ, 0x654, R0 ;  /* 0x00000654ff007816 */ /* 0x000fe40000000000 */
[C---:B------:R-:W-:Y:S01]  /*28a0*/  ISETP.NE.AND P1, PT, R11.reuse, 0x2, PT ;  /* 0x000000020b00780c */ /* 0x040fe20003f25270 */
[----:B------:R-:W-:Y:S01]  /*28b0*/  @!PT LDS RZ, [RZ] ;  /* 0x00000000fffff984 */ /* 0x000fe20000000800 */
[----:B------:R-:W-:Y:S01]  /*28c0*/  @!PT LDS RZ, [RZ] ;  /* 0x00000000fffff984 */ /* 0x000fe20000000800 */
[----:B------:R-:W-:Y:S01]  /*28d0*/  @!PT LDS RZ, [RZ] ;  /* 0x00000000fffff984 */ /* 0x000fe20000000800 */
[----:B------:R-:W-:Y:S01]  /*28e0*/  @!PT LDS RZ, [RZ] ;  /* 0x00000000fffff984 */ /* 0x000fe20000000800 */
[----:B------:R2:W-:Y:S06]  /*28f0*/  MEMBAR.ALL.CTA ;  /* 0x0000000000007992 */ /* 0x0005ec0000008000 */
[----:B--2---:R-:W2:Y:S01]  /*2900*/  FENCE.VIEW.ASYNC.S ;  /* 0x00000000000073c6 */ /* 0x004ea20000000000 */
[----:B------:R-:W-:Y:S01]  /*2910*/  SEL R11, R11, RZ, P1 ;  /* 0x000000ff0b0b7207 */ /* 0x000fe20000800000 */
[----:B--2---:R2:W-:Y:S01]  /*2920*/  SYNCS.ARRIVE.TRANS64.RED.A1T0 RZ, [R0+URZ], RZ ;  /* 0x000000ff00ff79a7 */ /* 0x0045e200081004ff */
[----:B-1----:R-:W-:-:S02]  /*2930*/  LOP3.LUT P3, RZ, R6, 0x1, RZ, 0xc0, !PT ;  /* 0x0000000106ff7812 */ /* 0x002fc4000786c0ff */
[----:B------:R-:W-:-:S04]  /*2940*/  SEL R5, RZ, 0x1, P1 ;  /* 0x00000001ff057807 */ /* 0x000fc80000800000 */
[----:B------:R-:W-:Y:S02]  /*2950*/  LOP3.LUT R10, R10, R5, RZ, 0x3c, !PT ;  /* 0x000000050a0a7212 */ /* 0x000fe400078e3cff */
[----:B--2---:R-:W-:-:S04]  /*2960*/  SEL R0, RZ, 0x1, P0 ;  /* 0x00000001ff007807 */ /* 0x004fc80000000000 */
[----:B------:R-:W-:Y:S01]  /*2970*/  LOP3.LUT R9, R9, R0, RZ, 0x3c, !PT ;  /* 0x0000000009097212 */ /* 0x000fe200078e3cff */
[----:B------:R-:W-:Y:S06]  /*2980*/  @P3 BRA `(.L_x_45) ;  /* 0xfffffffc002c3947 */ /* 0x000fec000383ffff */
[----:B------:R-:W-:Y:S01]  /*2990*/  ULEA UR5, UR6, UR37, 0x3 ;  /* 0x0000002506057291 */ /* 0x000fe2000f8e18ff */
[----:B------:R-:W-:-:S08]  /*29a0*/  SHF.L.U32 R3, R12, 0x1f, RZ ;  /* 0x0000001f0c037819 */ /* 0x000fd000000006ff */
[----:B------:R-:W1:Y:S02]  /*29b0*/  SYNCS.PHASECHK.TRANS64 P0, [UR5+0x90], R3 ;  /* 0x00009003ff0075a7 */ /* 0x000e640008001005 */
[----:B-1----:R-:W-:Y:S05]  /*29c0*/  @P0 BRA `(.L_x_46) ;  /* 0x0000000000080947 */ /* 0x002fea0003800000 */
[----:B------:R-:W1:Y:S02]  /*29d0*/  SYNCS.PHASECHK.TRANS64.TRYWAIT P0, [UR5+0x90], R3 ;  /* 0x00009003ff0075a7 */ /* 0x000e640008001105 */
[----:B-1----:R-:W-:Y:S05]  /*29e0*/  @!P0 BRA `(.L_x_47) ;  /* 0x0000004800d88947 */ /* 0x002fea0003800000 */
.L_x_46:
[----:B------:R-:W-:-:S04]  /*29f0*/  UIADD3 UR4, UPT, UPT, UR6, 0x1, URZ ;  /* 0x0000000106047890 */ /* 0x000fc8000fffe0ff */
[----:B------:R-:W-:-:S04]  /*2a00*/  UISETP.NE.AND UP0, UPT, UR4, 0x2, UPT ;  /* 0x000000020400788c */ /* 0x000fc8000bf05270 */
[----:B------:R-:W-:Y:S02]  /*2a10*/  USEL UR7, URZ, 0x1, UP0 ;  /* 0x00000001ff077887 */ /* 0x000fe40008000000 */
[----:B------:R-:W-:-:S04]  /*2a20*/  USEL UR4, UR4, URZ, UP0 ;  /* 0x000000ff04047287 */ /* 0x000fc80008000000 */
[----:B------:R-:W-:Y:S01]  /*2a30*/  ULEA UR4, UR4, UR37, 0x3 ;  /* 0x0000002504047291 */ /* 0x000fe2000f8e18ff */
[----:B-1----:R-:W-:-:S04]  /*2a40*/  LOP3.LUT R3, R12, UR7, RZ, 0x3c, !PT ;  /* 0x000000070c037c12 */ /* 0x002fc8000f8e3cff */
[----:B------:R-:W-:-:S04]  /*2a50*/  SHF.L.U32 R0, R3, 0x1f, RZ ;  /* 0x0000001f03007819 */ /* 0x000fc800000006ff */
[----:B------:R-:W1:Y:S02]  /*2a60*/  SYNCS.PHASECHK.TRANS64 P0, [UR4+0x90], R0 ;  /* 0x00009000ff0075a7 */ /* 0x000e640008001004 */
[----:B-1----:R-:W-:Y:S05]  /*2a70*/  @P0 EXIT ;  /* 0x000000000000094d */ /* 0x002fea0003800000 */
[----:B------:R-:W-:Y:S02]  /*2a80*/  SHF.L.U32 R3, R3, 0x1f, RZ ;  /* 0x0000001f03037819 */ /* 0x000fe400000006ff */
[----:B------:R-:W-:-:S07]  /*2a90*/  MOV R0, UR4 ;  /* 0x0000000400007c02 */ /* 0x000fce0008000f00 */
.L_x_48:
[----:B-1----:R1:W2:Y:S02]  /*2aa0*/  SYNCS.PHASECHK.TRANS64.TRYWAIT P0, [R0+URZ+0x90], R3 ;  /* 0x00009003000075a7 */ /* 0x0022a400080011ff */
[----:B--2---:R-:W-:Y:S05]  /*2ab0*/  @!P0 NANOSLEEP.SYNCS 0x989680 ;  /* 0x009896800000895d */ /* 0x004fea0003900000 */
[----:B------:R-:W2:Y:S02]  /*2ac0*/  @!P0 SYNCS.PHASECHK.TRANS64 P0, [R0+URZ+0x90], R3 ;  /* 0x00009003000085a7 */ /* 0x000ea400080010ff */
[----:B--2---:R-:W-:Y:S05]  /*2ad0*/  @P0 EXIT ;  /* 0x000000000000094d */ /* 0x004fea0003800000 */
[----:B------:R-:W-:Y:S05]  /*2ae0*/  BRA `(.L_x_48) ;  /* 0xfffffffc00ec7947 */ /* 0x000fea000383ffff */
.L_x_41:
[----:B------:R-:W-:-:S09]  /*2af0*/  UISETP.NE.AND UP1, UPT, UR8, URZ, UPT ;  /* 0x000000ff0800728c */ /* 0x000fd2000bf25270 */
[----:B------:R-:W-:Y:S05]  /*2b00*/  BRA.U UP1, `(.L_x_49) ;  /* 0x0000000d01947547 */ /* 0x000fea000b800000 */
[----:B------:R-:W-:Y:S01]  /*2b10*/  UMOV UR4, 0x40 ;  /* 0x0000004000047882 */ /* 0x000fe20000000000 */
[----:B------:R-:W-:Y:S01]  /*2b20*/  NOP ;  /* 0x0000000000007918 */ /* 0x000fe20000000000 */
[----:B------:R-:W-:Y:S01]  /*2b30*/  ULEA UR4, UR37, UR4, 0x18 ;  /* 0x0000000425047291 */ /* 0x000fe2000f8ec0ff */
[----:B------:R-:W-:Y:S02]  /*2b40*/  UMOV UR5, 0x400 ;  /* 0x0000040000057882 */ /* 0x000fe40000000000 */
[----:B------:R-:W-:-:S06]  /*2b50*/  ULEA UR37, UR37, UR5, 0x18 ;  /* 0x0000000525257291 */ /* 0x000fcc000f8ec0ff */
[----:B------:R-:W1:Y:S02]  /*2b60*/  LDS.U8 R0, [UR4+0x1c] ;  /* 0x00001c04ff007984 */ /* 0x000e640008000000 */
[----:B-1----:R-:W-:-:S13]  /*2b70*/  ISETP.NE.AND P0, PT, R0, RZ, PT ;  /* 0x000000ff0000720c */ /* 0x002fda0003f05270 */
[----:B------:R-:W-:Y:S05]  /*2b80*/  @P0 BRA `(.L_x_50) ;  /* 0x0000000000580947 */ /* 0x000fea0003800000 */
[----:B------:R-:W-:-:S13]  /*2b90*/  ELECT P0, URZ, PT ;  /* 0x0000000000ff782f */ /* 0x000fda0003800000 */
[----:B------:R-:W-:Y:S05]  /*2ba0*/  @!P0 BRA `(.L_x_51) ;  /* 0x0000000000608947 */ /* 0x000fea0003800000 */
[----:B------:R-:W-:Y:S01]  /*2bb0*/  UMOV UR5, 0x10 ;  /* 0x0000001000057882 */ /* 0x000fe20000000000 */
[----:B------:R-:W-:Y:S01]  /*2bc0*/  HFMA2 R0, -RZ, RZ, 0, 5.9604644775390625e-08 ;  /* 0x00000001ff007431 */ /* 0x000fe200000001ff */
[----:B------:R-:W-:-:S03]  /*2bd0*/  MOV R2, 0xffff ;  /* 0x0000ffff00027802 */ /* 0x000fc60000000f00 */
[----:B------:R-:W-:Y:S04]  /*2be0*/  DEPBAR.LE SB1, 0x36 ;  /* 0x00009d800000791a */ /* 0x000fe80000000000 */
[----:B------:R-:W1:Y:S02]  /*2bf0*/  UTCATOMSWS.FIND_AND_SET.ALIGN UP0, UR5, UR5 ;  /* 0x00000005000575e3 */ /* 0x000e640008000800 */
[----:B-1----:R-:W-:Y:S01]  /*2c00*/  MOV R3, UR5 ;  /* 0x0000000500037c02 */ /* 0x002fe20008000f00 */
[----:B------:R-:W-:Y:S06]  /*2c10*/  BRA.U UP0, `(.L_x_52) ;  /* 0x0000000100187547 */ /* 0x000fec000b800000 */
.L_x_53:
[----:B------:R-:W-:Y:S05]  /*2c20*/  NANOSLEEP 0x64 ;  /* 0x000000640000795d */ /* 0x000fea0003800000 */
[----:B------:R-:W-:-:S05]  /*2c30*/  UMOV UR5, 0x10 ;  /* 0x0000001000057882 */ /* 0x000fca0000000000 */
[----:B------:R-:W-:Y:S04]  /*2c40*/  DEPBAR.LE SB1, 0x36 ;  /* 0x00009d800000791a */ /* 0x000fe80000000000 */
[----:B------:R-:W1:Y:S02]  /*2c50*/  UTCATOMSWS.FIND_AND_SET.ALIGN UP0, UR5, UR5 ;  /* 0x00000005000575e3 */ /* 0x000e640008000800 */
[----:B-1----:R-:W-:Y:S01]  /*2c60*/  MOV R3, UR5 ;  /* 0x0000000500037c02 */ /* 0x002fe20008000f00 */
[----:B------:R-:W-:Y:S05]  /*2c70*/  BRA.U !UP0, `(.L_x_53) ;  /* 0xfffffffd08e87547 */ /* 0x000fea000b83ffff */
.L_x_52:
[-C--:B------:R-:W-:Y:S02]  /*2c80*/  SHF.L.U32 R2, R2, R3.reuse, RZ ;  /* 0x0000000302027219 */ /* 0x080fe400000006ff */
[----:B------:R-:W-:Y:S01]  /*2c90*/  SHF.L.U32 R0, R0, R3, RZ ;  /* 0x0000000300007219 */ /* 0x000fe200000006ff */
[----:B------:R-:W-:Y:S02]  /*2ca0*/  IMAD.SHL.U32 R3, R3, 0x20, RZ ;  /* 0x0000002003037824 */ /* 0x000fe400078e00ff */
[----:B------:R1:W-:Y:S04]  /*2cb0*/  ATOMS.OR RZ, [UR4+0x14], R2 ;  /* 0x00001402ffff798c */ /* 0x0003e8000b000004 */
[----:B------:R1:W-:Y:S04]  /*2cc0*/  ATOMS.OR RZ, [UR4+0x18], R0 ;  /* 0x00001800ffff798c */ /* 0x0003e8000b000004 */
[----:B------:R1:W-:Y:S01]  /*2cd0*/  STS [UR37+0x130], R3 ;  /* 0x00013003ff007988 */ /* 0x0003e20008000825 */
[----:B------:R-:W-:Y:S05]  /*2ce0*/  BRA `(.L_x_51) ;  /* 0x0000000000107947 */ /* 0x000fea0003800000 */
.L_x_50:
[----:B------:R-:W-:Y:S02]  /*2cf0*/  MOV R0, 0xffffffff ;  /* 0xffffffff00007802 */ /* 0x000fe40000000f00 */
[----:B------:R-:W-:-:S03]  /*2d00*/  MOV R2, 0x2d30 ;  /* 0x00002d3000027802 */ /* 0x000fc60000000f00 */
[----:B------:R1:W-:Y:S04]  /*2d10*/  STS [UR37+0x130], R0 ;  /* 0x00013000ff007988 */ /* 0x0003e80008000825 */
[----:B-1-3-5:R-:W-:Y:S05]  /*2d20*/  CALL.REL.NOINC `($__internal_1_$__cuda_sm10x_tcgen05_guardrail_trap_phase_invalid_during_alloc) ;  /* 0x0000004c00947944 */ /* 0x02afea0003c00000 */
.L_x_51:
[----:B------:R-:W-:Y:S05]  /*2d30*/  WARPSYNC.ALL ;  /* 0x0000000000007948 */ /* 0x000fea0003800000 */
[----:B------:R-:W2:Y:S01]  /*2d40*/  S2UR UR6, SR_CgaCtaId ;  /* 0x00000000000679c3 */ /* 0x000ea20000008800 */
[----:B------:R-:W-:Y:S01]  /*2d50*/  UMOV UR4, 0x400 ;  /* 0x0000040000047882 */ /* 0x000fe20000000000 */
[----:B------:R-:W-:-:S06]  /*2d60*/  NOP ;  /* 0x0000000000007918 */ /* 0x000fcc0000000000 */
[----:B------:R-:W-:Y:S06]  /*2d70*/  BAR.ARV 0x6, 0xa0 ;  /* 0x0182800000007b1d */ /* 0x000fec0000002000 */
[----:B------:R-:W4:Y:S01]  /*2d80*/  LDCU UR7, c[0x0][0x38c] ;  /* 0x00007180ff0777ac */ /* 0x000f220008000800 */
[----:B------:R-:W-:Y:S01]  /*2d90*/  IMAD.MOV.U32 R11, RZ, RZ, 0x1 ;  /* 0x00000001ff0b7424 */ /* 0x000fe200078e00ff */
[----:B------:R-:W-:Y:S01]  /*2da0*/  CS2R R8, SRZ ;  /* 0x0000000000087805 */ /* 0x000fe2000001ff00 */
[----:B------:R-:W-:Y:S01]  /*2db0*/  IMAD.MOV.U32 R10, RZ, RZ, RZ ;  /* 0x000000ffff0a7224 */ /* 0x000fe200078e00ff */
[----:B------:R-:W-:Y:S01]  /*2dc0*/  UMOV UR18, URZ ;  /* 0x000000ff00127c82 */ /* 0x000fe20008000000 */
[----:B------:R-:W-:Y:S01]  /*2dd0*/  UMOV UR17, URZ ;  /* 0x000000ff00117c82 */ /* 0x000fe20008000000 */
[----:B------:R-:W-:Y:S01]  /*2de0*/  UMOV UR22, 0x0 ;  /* 0x0000000000167882 */ /* 0x000fe20000000000 */
[----:B------:R-:W-:Y:S01]  /*2df0*/  UMOV UR23, 0x4200490 ;  /* 0x0420049000177882 */ /* 0x000fe20000000000 */
[----:B------:R-:W-:Y:S01]  /*2e00*/  UMOV UR20, 0x0 ;  /* 0x0000000000147882 */ /* 0x000fe20000000000 */
[----:B------:R-:W-:Y:S01]  /*2e10*/  UMOV UR21, 0x4200490 ;  /* 0x0420049000157882 */ /* 0x000fe20000000000 */
[----:B--2---:R-:W-:Y:S01]  /*2e20*/  ULEA UR6, UR6, UR4, 0x18 ;  /* 0x0000000406067291 */ /* 0x004fe2000f8ec0ff */
[----:B------:R-:W2:Y:S03]  /*2e30*/  LDCU UR4, c[0x0][0x38c] ;  /* 0x00007180ff0477ac */ /* 0x000ea60008000800 */
[----:B------:R-:W-:-:S02]  /*2e40*/  UIADD3 UR11, UPT, UPT, UR6, 0x4400, URZ ;  /* 0x00004400060b7890 */ /* 0x000fc4000fffe0ff */
[----:B----4-:R-:W-:-:S03]  /*2e50*/  UIADD3 UR7, UPT, UPT, UR7, 0x3f, URZ ;  /* 0x0000003f07077890 */ /* 0x010fc6000fffe0ff */
[----:B-1----:R-:W1:Y:S01]  /*2e60*/  LDS R0, [UR6+0x130] ;  /* 0x00013006ff007984 */ /* 0x002e620008000800 */
[----:B------:R-:W-:Y:S02]  /*2e70*/  UIADD3 UR12, UPT, UPT, UR6, 0x9400, URZ ;  /* 0x00009400060c7890 */ /* 0x000fe4000fffe0ff */
[----:B------:R-:W-:Y:S02]  /*2e80*/  USHF.R.S32.HI UR5, URZ, 0x1f, UR7 ;  /* 0x0000001fff057899 */ /* 0x000fe40008011407 */
[----:B------:R-:W-:Y:S02]  /*2e90*/  USHF.R.U32.HI UR11, URZ, 0x4, UR11 ;  /* 0x00000004ff0b7899 */ /* 0x000fe4000801160b */
[----:B------:R-:W-:Y:S02]  /*2ea0*/  ULEA.HI UR5, UR5, UR7, URZ, 0x6 ;  /* 0x0000000705057291 */ /* 0x000fe4000f8f30ff */
[----:B------:R-:W-:Y:S02]  /*2eb0*/  USHF.R.U32.HI UR12, URZ, 0x4, UR12 ;  /* 0x00000004ff0c7899 */ /* 0x000fe4000801160c */
[----:B------:R-:W-:-:S02]  /*2ec0*/  USHF.R.S32.HI UR5, URZ, 0x6, UR5 ;  /* 0x00000006ff057899 */ /* 0x000fc40008011405 */
[----:B------:R-:W-:Y:S02]  /*2ed0*/  ULOP3.LUT UR11, UR11, 0x3fff, URZ, 0xc0, !UPT ;  /* 0x00003fff0b0b7892 */ /* 0x000fe4000f8ec0ff */
[----:B------:R-:W-:Y:S02]  /*2ee0*/  UISETP.LT.AND UP0, UPT, UR5, 0x1, UPT ;  /* 0x000000010500788c */ /* 0x000fe4000bf01270 */
[----:B------:R-:W-:Y:S02]  /*2ef0*/  ULOP3.LUT UR12, UR12, 0x3fff, URZ, 0xc0, !UPT ;  /* 0x00003fff0c0c7892 */ /* 0x000fe4000f8ec0ff */
[----:B------:R-:W-:Y:S02]  /*2f00*/  USEL UR10, UR5, 0x1, !UP0 ;  /* 0x00000001050a7887 */ /* 0x000fe4000c000000 */
[----:B------:R-:W-:Y:S02]  /*2f10*/  ULOP3.LUT UR11, UR11, 0x10000, URZ, 0xfc, !UPT ;  /* 0x000100000b0b7892 */ /* 0x000fe4000f8efcff */
[----:B------:R-:W-:-:S02]  /*2f20*/  ULOP3.LUT UR12, UR12, 0x10000, URZ, 0xfc, !UPT ;  /* 0x000100000c0c7892 */ /* 0x000fc4000f8efcff */
[----:B------:R-:W-:Y:S02]  /*2f30*/  UIADD3 UR10, UPT, UPT, -UR10, URZ, URZ ;  /* 0x000000ff0a0a7290 */ /* 0x000fe4000fffe1ff */
[----:B--2---:R-:W-:Y:S01]  /*2f40*/  UISETP.GE.AND UP3, UPT, UR4, 0x1, UPT ;  /* 0x000000010400788c */ /* 0x004fe2000bf66270 */
[----:B-1----:R-:W-:-:S15]  /*2f50*/  R2UR UR19, R0 ;  /* 0x00000000001372ca */ /* 0x002fde00000e0000 */
.L_x_60:
[----:B------:R-:W-:Y:S02]  /*2f60*/  LEA R0, R10, UR6, 0x3 ;  /* 0x000000060a007c11 */ /* 0x000fe4000f8e18ff */
[----:B------:R-:W-:Y:S02]  /*2f70*/  SHF.L.U32 R5, R9, 0x1f, RZ ;  /* 0x0000001f09057819 */ /* 0x000fe400000006ff */
[----:B------:R-:W-:Y:S01]  /*2f80*/  PLOP3.LUT P0, PT, PT, PT, UP3, 0x80, 0x8 ;  /* 0x000000000008781c */ /* 0x000fe20003f0f038 */
[----:B------:R-:W-:Y:S01]  /*2f90*/  VIADD R3, R0, 0x90 ;  /* 0x0000009000037836 */ /* 0x000fe20000000000 */
[----:B-1----:R-:W1:Y:S02]  /*2fa0*/  SYNCS.PHASECHK.TRANS64.TRYWAIT P1, [R0+URZ+0x80], R5 ;  /* 0x00008005000075a7 */ /* 0x002e6400080211ff */
[----:B-1--4-:R-:W-:Y:S09]  /*2fb0*/  @!P1 BRA `(.L_x_54) ;  /* 0x00000044007c9947 */ /* 0x012ff20003800000 */
.L_x_123:
[----:B------:R-:W-:Y:S01]  /*2fc0*/  LEA R4, R10, UR6, 0x4 ;  /* 0x000000060a047c11 */ /* 0x000fe2000f8e20ff */
[----:B------:R-:W-:Y:S01]  /*2fd0*/  @UP3 ULEA UR4, UR17, UR6, 0x3 ;  /* 0x0000000611043291 */ /* 0x000fe2000f8e18ff */
[----:B------:R-:W-:Y:S01]  /*2fe0*/  PLOP3.LUT P2, PT, PT, PT, PT, 0x80, 0x8 ;  /* 0x000000000008781c */ /* 0x000fe20003f4f070 */
[----:B------:R-:W-:Y:S01]  /*2ff0*/  ULEA UR8, UR18, UR6, 0x3 ;  /* 0x0000000612087291 */ /* 0x000fe2000f8e18ff */
[----:B------:R-:W-:Y:S02]  /*3000*/  PRMT R3, RZ, 0x654, R3 ;  /* 0x00000654ff037816 */ /* 0x000fe40000000003 */
[----:B-1----:R-:W1:Y:S01]  /*3010*/  LDS.128 R4, [R4+0x110] ;  /* 0x0001100004047984 */ /* 0x002e620000000c00 */
[----:B------:R-:W-:Y:S02]  /*3020*/  @P0 SHF.L.U32 R2, R8, 0x1f, RZ ;  /* 0x0000001f08020819 */ /* 0x000fe400000006ff */
[----:B------:R-:W-:Y:S01]  /*3030*/  SHF.L.U32 R0, R11, 0x1f, RZ ;  /* 0x0000001f0b007819 */ /* 0x000fe200000006ff */
[----:B------:R-:W-:Y:S01]  /*3040*/  @!PT LDS RZ, [RZ] ;  /* 0x00000000fffff984 */ /* 0x000fe20000000800 */
[----:B------:R-:W-:Y:S01]  /*3050*/  @!PT LDS RZ, [RZ] ;  /* 0x00000000fffff984 */ /* 0x000fe20000000800 */
[----:B------:R-:W-:Y:S01]  /*3060*/  @!PT LDS RZ, [RZ] ;  /* 0x00000000fffff984 */ /* 0x000fe20000000800 */
[----:B------:R-:W-:Y:S01]  /*3070*/  @!PT LDS RZ, [RZ] ;  /* 0x00000000fffff984 */ /* 0x000fe20000000800 */
[----:B------:R2:W-:Y:S06]  /*3080*/  MEMBAR.ALL.CTA ;  /* 0x0000000000007992 */ /* 0x0005ec0000008000 */
[----:B--2---:R-:W2:Y:S02]  /*3090*/  FENCE.VIEW.ASYNC.S ;  /* 0x00000000000073c6 */ /* 0x004ea40000000000 */
[----:B--2---:R2:W-:Y:S01]  /*30a0*/  SYNCS.ARRIVE.TRANS64.RED.A1T0 RZ, [R3+URZ], RZ ;  /* 0x000000ff03ff79a7 */ /* 0x0045e200081004ff */
[----:B------:R2:W4:Y:S01]  /*30b0*/  @P0 SYNCS.PHASECHK.TRANS64.TRYWAIT P2, [UR4], R2 ;  /* 0x00000002ff0005a7 */ /* 0x0005220008041104 */
[----:B------:R-:W-:Y:S01]  /*30c0*/  ULEA.HI UR4, UR18, UR18, URZ, 0x1 ;  /* 0x0000001212047291 */ /* 0x000fe2000f8f08ff */
[----:B-1----:R-:W-:-:S03]  /*30d0*/  LOP3.LUT P1, RZ, R6, 0x1, RZ, 0xc0, !PT ;  /* 0x0000000106ff7812 */ /* 0x002fc6000782c0ff */
[----:B------:R-:W-:Y:S02]  /*30e0*/  USHF.L.U32 UR9, UR4, 0x6, URZ ;  /* 0x0000000604097899 */ /* 0x000fe400080006ff */
[----:B------:R-:W-:Y:S02]  /*30f0*/  ULOP3.LUT UR4, UR4, 0xffe, URZ, 0xc0, !UPT ;  /* 0x00000ffe04047892 */ /* 0x000fe4000f8ec0ff */
[----:B------:R-:W-:Y:S02]  /*3100*/  ULOP3.LUT UR9, UR9, 0xffffff80, URZ, 0xc0, !UPT ;  /* 0xffffff8009097892 */ /* 0x000fe4000f8ec0ff */
[----:B------:R-:W-:Y:S02]  /*3110*/  UIADD3 UR4, UPT, UPT, -UR4, UR18, URZ ;  /* 0x0000001204047290 */ /* 0x000fe4000fffe1ff */
[----:B------:R-:W-:Y:S01]  /*3120*/  UIADD3 UR9, UPT, UPT, UR19, UR9, URZ ;  /* 0x0000000913097290 */ /* 0x000fe2000fffe0ff */
[----:B------:R-:W1:Y:S03]  /*3130*/  SYNCS.PHASECHK.TRANS64.TRYWAIT P0, [UR8+0xc0], R0 ;  /* 0x0000c000ff0075a7 */ /* 0x000e660008001108 */
[----:B------:R-:W-:Y:S01]  /*3140*/  ULEA UR9, UR4, UR9, 0x14 ;  /* 0x0000000904097291 */ /* 0x000fe2000f8ea0ff */
[----:B-12-4-:R-:W-:Y:S11]  /*3150*/  @!P0 BRA `(.L_x_55) ;  /* 0x0000004400288947 */ /* 0x016ff60003800000 */
.L_x_125:
[----:B------:R-:W-:Y:S01]  /*3160*/  IADD3 R10, PT, PT, R10, 0x1, RZ ;  /* 0x000000010a0a7810 */ /* 0x000fe20007ffe0ff */
[----:B------:R-:W-:Y:S06]  /*3170*/  BRA.U !UP3, `(.L_x_56) ;  /* 0x000000010b987547 */ /* 0x000fec000b800000 */
[----:B------:R-:W-:Y:S01]  /*3180*/  UPLOP3.LUT UP4, UPT, UPT, UPT, UPT, 0x40, 0x4 ;  /* 0x000000000004789c */ /* 0x000fe20003f8e870 */
[----:B------:R-:W-:Y:S01]  /*3190*/  UMOV UR16, UR10 ;  /* 0x0000000a00107c82 */ /* 0x000fe20008000000 */
[----:B------:R-:W-:Y:S01]  /*31a0*/  UMOV UR15, UR5 ;  /* 0x00000005000f7c82 */ /* 0x000fe20008000000 */
[----:B------:R-:W-:-:S08]  /*31b0*/  UMOV UR14, UR17 ;  /* 0x00000011000e7c82 */ /* 0x000fd00008000000 */
.L_x_59:
[----:B------:R-:W-:Y:S02]  /*31c0*/  UIADD3 UR16, UPT, UPT, UR16, 0x1, URZ ;  /* 0x0000000110107890 */ /* 0x000fe4000fffe0ff */
[----:B--2---:R-:W-:Y:S02]  /*31d0*/  ULEA UR7, UR14, UR6, 0x3 ;  /* 0x000000060e077291 */ /* 0x004fe4000f8e18ff */
[----:B------:R-:W-:Y:S01]  /*31e0*/  UISETP.NE.AND UP0, UPT, UR16, URZ, UPT ;  /* 0x000000ff1000728c */ /* 0x000fe2000bf05270 */
[----:B----4-:R-:W-:Y:S10]  /*31f0*/  @P2 BRA `(.L_x_57) ;  /* 0x00000000000c2947 */ /* 0x010ff40003800000 */
[----:B-1----:R-:W-:Y:S04]  /*3200*/  SHF.L.U32 R3, R8, 0x1f, RZ ;  /* 0x0000001f08037819 */ /* 0x002fe800000006ff */
[----:B------:R-:W1:Y:S02]  /*3210*/  SYNCS.PHASECHK.TRANS64.TRYWAIT P0, [UR7], R3 ;  /* 0x00000003ff0075a7 */ /* 0x000e640008001107 */
[----:B-1----:R-:W-:Y:S05]  /*3220*/  @!P0 BRA `(.L_x_58) ;  /* 0x00000044000c8947 */ /* 0x002fea0003800000 */
.L_x_57:
[----:B------:R-:W-:Y:S01]  /*3230*/  UISETP.NE.AND UP1, UPT, UR15, 0x1, UPT ;  /* 0x000000010f00788c */ /* 0x000fe2000bf25270 */
[----:B------:R-:W-:Y:S01]  /*3240*/  PLOP3.LUT P2, PT, PT, PT, PT, 0x80, 0x8 ;  /* 0x000000000008781c */ /* 0x000fe20003f4f070 */
[----:B------:R-:W-:Y:S02]  /*3250*/  UIADD3 UR17, UPT, UPT, UR14, 0x1, URZ ;  /* 0x000000010e117890 */ /* 0x000fe4000fffe0ff */
[----:B------:R-:W-:Y:S02]  /*3260*/  ULEA UR24, UR14, UR12, 0x9 ;  /* 0x0000000c0e187291 */ /* 0x000fe4000f8e48ff */
[----:B------:R-:W-:Y:S01]  /*3270*/  UISETP.NE.AND UP2, UPT, UR17, 0x5, UPT ;  /* 0x000000051100788c */ /* 0x000fe2000bf45270 */
[----:B------:R-:W-:Y:S01]  /*3280*/  PLOP3.LUT P0, PT, PT, PT, UP1, 0x80, 0x8 ;  /* 0x000000000008781c */ /* 0x000fe20003f0f018 */
[----:B------:R-:W-:Y:S02]  /*3290*/  ULEA UR26, UR14, UR11, 0x8 ;  /* 0x0000000b0e1a7291 */ /* 0x000fe4000f8e40ff */
[----:B------:R-:W-:Y:S02]  /*32a0*/  USEL UR13, URZ, 0x1, UP2 ;  /* 0x00000001ff0d7887 */ /* 0x000fe40009000000 */
[----:B------:R-:W-:Y:S02]  /*32b0*/  USEL UR17, UR17, URZ, UP2 ;  /* 0x000000ff11117287 */ /* 0x000fe40009000000 */
[----:B------:R-:W-:Y:S02]  /*32c0*/  UIADD3 UR30, UPT, UPT, UR24, 0x2, URZ ;  /* 0x00000002181e7890 */ /* 0x000fe4000fffe0ff */
[----:B------:R-:W-:Y:S01]  /*32d0*/  @UP1 ULEA UR4, UR17, UR6, 0x3 ;  /* 0x0000000611041291 */ /* 0x000fe2000f8e18ff */
[----:B------:R-:W-:Y:S01]  /*32e0*/  LOP3.LUT R8, R8, UR13, RZ, 0x3c, !PT ;  /* 0x0000000d08087c12 */ /* 0x000fe2000f8e3cff */
[----:B------:R-:W-:Y:S02]  /*32f0*/  UIADD3 UR28, UPT, UPT, UR26, 0x2, URZ ;  /* 0x000000021a1c7890 */ /* 0x000fe4000fffe0ff */
[----:B------:R-:W-:Y:S01]  /*3300*/  UIADD3 UR7, UPT, UPT, UR7, 0x28, URZ ;  /* 0x0000002807077890 */ /* 0x000fe2000fffe0ff */
[----:B-1----:R-:W-:Y:S01]  /*3310*/  @P0 SHF.L.U32 R0, R8, 0x1f, RZ ;  /* 0x0000001f08000819 */ /* 0x002fe200000006ff */
[----:B------:R-:W-:Y:S01]  /*3320*/  UMOV UR25, 0x80004020 ;  /* 0x8000402000197882 */ /* 0x000fe20000000000 */
[----:B------:R-:W-:Y:S01]  /*3330*/  UMOV UR27, 0x80004020 ;  /* 0x80004020001b7882 */ /* 0x000fe20000000000 */
[----:B------:R-:W-:Y:S01]  /*3340*/  UMOV UR31, 0x80004020 ;  /* 0x80004020001f7882 */ /* 0x000fe20000000000 */
[----:B------:R2:W4:Y:S01]  /*3350*/  @P0 SYNCS.PHASECHK.TRANS64.TRYWAIT P2, [UR4], R0 ;  /* 0x00000000ff0005a7 */ /* 0x0005220008041104 */
[----:B------:R-:W-:Y:S01]  /*3360*/  UIADD3 UR15, UPT, UPT, UR15, -0x1, URZ ;  /* 0xffffffff0f0f7890 */ /* 0x000fe2000fffe0ff */
[----:B------:R2:W-:Y:S01]  /*3370*/  UTCQMMA gdesc[UR26], gdesc[UR24], tmem[UR9], tmem[UR22], idesc[UR23], UP4 ;  /* 0x00ff16181a0075ea */ /* 0x0005e2000a000309 */
[----:B------:R-:W-:Y:S01]  /*3380*/  UPLOP3.LUT UP4, UPT, UPT, UPT, UPT, 0x80, 0x8 ;  /* 0x000000000008789c */ /* 0x000fe20003f8f070 */
[----:B------:R-:W-:Y:S01]  /*3390*/  UMOV UR29, 0x80004020 ;  /* 0x80004020001d7882 */ /* 0x000fe20000000000 */
[----:B------:R-:W-:Y:S01]  /*33a0*/  UMOV UR14, UR17 ;  /* 0x00000011000e7c82 */ /* 0x000fe20008000000 */
[----:B------:R2:W-:Y:S01]  /*33b0*/  UTCQMMA gdesc[UR28], gdesc[UR30], tmem[UR9], tmem[UR20], idesc[UR21], UPT ;  /* 0x00ff141e1c0075ea */ /* 0x0005e2000b800309 */
[----:B------:R2:W-:Y:S01]  /*33c0*/  UTCBAR [UR7], URZ ;  /* 0x000000ff070073e9 */ /* 0x0005e200080000ff */
[----:B------:R-:W-:Y:S06]  /*33d0*/  BRA.U UP0, `(.L_x_59) ;  /* 0xfffffffd00787547 */ /* 0x000fec000b83ffff */
.L_x_56:
[----:B------:R-:W-:Y:S01]  /*33e0*/  UIADD3 UR18, UPT, UPT, UR18, 0x1, URZ ;  /* 0x0000000112127890 */ /* 0x000fe2000fffe0ff */
[C---:B------:R-:W-:Y:S01]  /*33f0*/  ISETP.NE.AND P0, PT, R10.reuse, 0x2, PT ;  /* 0x000000020a00780c */ /* 0x040fe20003f05270 */
[----:B------:R-:W-:Y:S02]  /*3400*/  UIADD3 UR8, UPT, UPT, UR8, 0xa0, URZ ;  /* 0x000000a008087890 */ /* 0x000fe4000fffe0ff */
[----:B------:R-:W-:Y:S01]  /*3410*/  UISETP.NE.AND UP0, UPT, UR18, 0x4, UPT ;  /* 0x000000041200788c */ /* 0x000fe2000bf05270 */
[----:B-12---:R-:W-:Y:S02]  /*3420*/  SEL R0, RZ, 0x1, P0 ;  /* 0x00000001ff007807 */ /* 0x006fe40000000000 */
[----:B------:R-:W-:Y:S01]  /*3430*/  SEL R10, R10, RZ, P0 ;  /* 0x000000ff0a0a7207 */ /* 0x000fe20000000000 */
[----:B------:R-:W-:Y:S01]  /*3440*/  USEL UR4, URZ, 0x1, UP0 ;  /* 0x00000001ff047887 */ /* 0x000fe20008000000 */
[----:B------:R-:W-:Y:S01]  /*3450*/  LOP3.LUT R9, R9, R0, RZ, 0x3c, !PT ;  /* 0x0000000009097212 */ /* 0x000fe200078e3cff */
[----:B------:R-:W-:Y:S01]  /*3460*/  USEL UR18, UR18, URZ, UP0 ;  /* 0x000000ff12127287 */ /* 0x000fe20008000000 */
[----:B------:R1:W-:Y:S03]  /*3470*/  UTCBAR [UR8], URZ ;  /* 0x000000ff080073e9 */ /* 0x0003e600080000ff */
[----:B------:R-:W-:Y:S01]  /*3480*/  LOP3.LUT R11, R11, UR4, RZ, 0x3c, !PT ;  /* 0x000000040b0b7c12 */ /* 0x000fe2000f8e3cff */
[----:B------:R-:W-:Y:S07]  /*3490*/  @P1 BRA `(.L_x_60) ;  /* 0xfffffff800b01947 */ /* 0x000fee000383ffff */
[----:B------:R-:W2:Y:S01]  /*34a0*/  S2UR UR4, SR_CgaCtaId ;  /* 0x00000000000479c3 */ /* 0x000ea20000008800 */
[----:B------:R-:W-:Y:S01]  /*34b0*/  ELECT P0, URZ, PT ;  /* 0x0000000000ff782f */ /* 0x000fe20003800000 */
[----:B------:R-:W-:Y:S01]  /*34c0*/  IMAD.MOV.U32 R0, RZ, RZ, 0x1 ;  /* 0x00000001ff007424 */ /* 0x000fe200078e00ff */
[----:B------:R-:W-:Y:S01]  /*34d0*/  UIADD3 UR6, UPT, UPT, UR6, 0xc0, URZ ;  /* 0x000000c006067890 */ /* 0x000fe2000fffe0ff */
[----:B------:R-:W-:Y:S01]  /*34e0*/  SHF.L.U32 R3, R11, 0x1f, RZ ;  /* 0x0000001f0b037819 */ /* 0x000fe200000006ff */
[----:B------:R-:W-:-:S03]  /*34f0*/  UMOV UR5, 0x40 ;  /* 0x0000004000057882 */ /* 0x000fc60000000000 */
[----:B------:R-:W-:Y:S01]  /*3500*/  UVIRTCOUNT.DEALLOC.SMPOOL 0x80 ;  /* 0x000000800000784c */ /* 0x000fe20000000000 */
[----:B--2---:R-:W-:Y:S02]  /*3510*/  ULEA UR4, UR4, UR5, 0x18 ;  /* 0x0000000504047291 */ /* 0x004fe4000f8ec0ff */
[----:B------:R-:W-:-:S07]  /*3520*/  ULEA UR5, UR18, UR6, 0x3 ;  /* 0x0000000612057291 */ /* 0x000fce000f8e18ff */
[----:B------:R2:W-:Y:S02]  /*3530*/  @P0 STS.U8 [UR4+0x1c], R0 ;  /* 0x00001c00ff000988 */ /* 0x0005e40008000004 */
[----:B------:R-:W3:Y:S02]  /*3540*/  SYNCS.PHASECHK.TRANS64.TRYWAIT P0, [UR5], R3 ;  /* 0x00000003ff0075a7 */ /* 0x000ee40008001105 */
[----:B--23--:R-:W-:Y:S05]  /*3550*/  @!P0 BRA `(.L_x_61) ;  /* 0x0000004000588947 */ /* 0x00cfea0003800000 */
.L_x_128:
[----:B------:R-:W-:-:S04]  /*3560*/  UIADD3 UR7, UPT, UPT, UR18, 0x1, URZ ;  /* 0x0000000112077890 */ /* 0x000fc8000fffe0ff */
[----:B------:R-:W-:-:S04]  /*3570*/  UISETP.NE.AND UP0, UPT, UR7, 0x4, UPT ;  /* 0x000000040700788c */ /* 0x000fc8000bf05270 */
[----:B-1----:R-:W-:Y:S02]  /*3580*/  USEL UR8, URZ, 0x1, UP0 ;  /* 0x00000001ff087887 */ /* 0x002fe40008000000 */
[----:B------:R-:W-:-:S04]  /*3590*/  USEL UR7, UR7, URZ, UP0 ;  /* 0x000000ff07077287 */ /* 0x000fc80008000000 */
[----:B------:R-:W-:Y:S01]  /*35a0*/  ULEA UR5, UR7, UR6, 0x3 ;  /* 0x0000000607057291 */ /* 0x000fe2000f8e18ff */
[----:B------:R-:W-:-:S04]  /*35b0*/  LOP3.LUT R2, R11, UR8, RZ, 0x3c, !PT ;  /* 0x000000080b027c12 */ /* 0x000fc8000f8e3cff */
[----:B--2---:R-:W-:-:S04]  /*35c0*/  SHF.L.U32 R3, R2, 0x1f, RZ ;  /* 0x0000001f02037819 */ /* 0x004fc800000006ff */
[----:B------:R-:W1:Y:S02]  /*35d0*/  SYNCS.PHASECHK.TRANS64.TRYWAIT P0, [UR5], R3 ;  /* 0x00000003ff0075a7 */ /* 0x000e640008001105 */
[----:B-1----:R-:W-:Y:S05]  /*35e0*/  @!P0 BRA `(.L_x_62) ;  /* 0x00000040004c8947 */ /* 0x002fea0003800000 */
.L_x_130:
        /* <DEDUP_REMOVED lines=9> */
.L_x_132:
[----:B------:R-:W-:-:S04]  /*3680*/  UIADD3 UR7, UPT, UPT, UR7, 0x1, URZ ;  /* 0x0000000107077890 */ /* 0x000fc8000fffe0ff */
[----:B------:R-:W-:-:S04]  /*3690*/  UISETP.NE.AND UP0, UPT, UR7, 0x4, UPT ;  /* 0x000000040700788c */ /* 0x000fc8000bf05270 */
[----:B------:R-:W-:Y:S02]  /*36a0*/  USEL UR5, URZ, 0x1, UP0 ;  /* 0x00000001ff057887 */ /* 0x000fe40008000000 */
[----:B------:R-:W-:-:S04]  /*36b0*/  USEL UR7, UR7, URZ, UP0 ;  /* 0x000000ff07077287 */ /* 0x000fc80008000000 */
[----:B------:R-:W-:Y:S01]  /*36c0*/  ULEA UR7, UR7, UR6, 0x3 ;  /* 0x0000000607077291 */ /* 0x000fe2000f8e18ff */
[----:B-1----:R-:W-:-:S04]  /*36d0*/  LOP3.LUT R3, R2, UR5, RZ, 0x3c, !PT ;  /* 0x0000000502037c12 */ /* 0x002fc8000f8e3cff */
[----:B------:R-:W-:-:S04]  /*36e0*/  SHF.L.U32 R3, R3, 0x1f, RZ ;  /* 0x0000001f03037819 */ /* 0x000fc800000006ff */
[----:B------:R-:W1:Y:S02]  /*36f0*/  SYNCS.PHASECHK.TRANS64.TRYWAIT P0, [UR7], R3 ;  /* 0x00000003ff0075a7 */ /* 0x000e640008001107 */
[----:B-1----:R-:W-:Y:S05]  /*3700*/  @!P0 BRA `(.L_x_64) ;  /* 0x0000004000348947 */ /* 0x002fea0003800000 */
.L_x_134:
[----:B------:R-:W-:Y:S01]  /*3710*/  NOP ;  /* 0x0000000000007918 */ /* 0x000fe20000000000 */
[----:B-1----:R-:W1:Y:S01]  /*3720*/  LDS R0, [UR4+0x14] ;  /* 0x00001404ff007984 */ /* 0x002e620008000800 */
[----:B------:R-:W-:Y:S01]  /*3730*/  ULOP3.LUT UR6, UR19, 0xffff, URZ, 0xc0, !UPT ;  /* 0x0000ffff13067892 */ /* 0x000fe2000f8ec0ff */
[----:B------:R-:W-:Y:S01]  /*3740*/  UMOV UR8, 0xffff ;  /* 0x0000ffff00087882 */ /* 0x000fe20000000000 */
[----:B------:R-:W-:Y:S02]  /*3750*/  UMOV UR5, 0x1 ;  /* 0x0000000100057882 */ /* 0x000fe40000000000 */
[----:B------:R-:W-:-:S04]  /*3760*/  USHF.R.U32.HI UR6, URZ, 0x5, UR6 ;  /* 0x00000005ff067899 */ /* 0x000fc80008011606 */
[----:B------:R-:W-:Y:S02]  /*3770*/  USHF.L.U32 UR8, UR8, UR6, URZ ;  /* 0x0000000608087299 */ /* 0x000fe400080006ff */
[----:B------:R-:W-:-:S04]  /*3780*/  USHF.L.U32 UR5, UR5, UR6, URZ ;  /* 0x0000000605057299 */ /* 0x000fc800080006ff */
[----:B-1----:R-:W-:-:S04]  /*3790*/  LOP3.LUT R0, R0, UR8, RZ, 0xc0, !PT ;  /* 0x0000000800007c12 */ /* 0x002fc8000f8ec0ff */
[----:B------:R-:W-:-:S13]  /*37a0*/  ISETP.NE.AND P0, PT, R0, UR8, PT ;  /* 0x0000000800007c0c */ /* 0x000fda000bf05270 */
[----:B------:R-:W-:Y:S05]  /*37b0*/  @P0 BRA `(.L_x_65) ;  /* 0x0000000000580947 */ /* 0x000fea0003800000 */
[----:B------:R-:W1:Y:S02]  /*37c0*/  LDS R0, [UR4+0x18] ;  /* 0x00001804ff007984 */ /* 0x000e640008000800 */
[----:B-1----:R-:W-:-:S04]  /*37d0*/  LOP3.LUT R0, R0, UR5, RZ, 0xc0, !PT ;  /* 0x0000000500007c12 */ /* 0x002fc8000f8ec0ff */
[----:B------:R-:W-:-:S13]  /*37e0*/  ISETP.NE.AND P0, PT, R0, UR5, PT ;  /* 0x0000000500007c0c */ /* 0x000fda000bf05270 */
[----:B------:R-:W-:Y:S05]  /*37f0*/  @P0 BRA `(.L_x_66) ;  /* 0x00000000003c0947 */ /* 0x000fea0003800000 */
[----:B------:R-:W1:Y:S01]  /*3800*/  S2R R2, SR_LANEID ;  /* 0x0000000000027919 */ /* 0x000e620000000000 */
[----:B------:R-:W-:Y:S01]  /*3810*/  ULOP3.LUT UR8, URZ, UR8, URZ, 0x33, !UPT ;  /* 0x00000008ff087292 */ /* 0x000fe2000f8e33ff */
[----:B------:R-:W-:Y:S01]  /*3820*/  LOP3.LUT R4, RZ, UR5, RZ, 0x33, !PT ;  /* 0x00000005ff047c12 */ /* 0x000fe2000f8e33ff */
[----:B------:R-:W-:Y:S02]  /*3830*/  VOTEU.ANY UR7, UPT, PT ;  /* 0x0000000000077886 */ /* 0x000fe400038e0100 */
[----:B------:R-:W-:Y:S01]  /*3840*/  UFLO.U32 UR7, UR7 ;  /* 0x00000007000772bd */ /* 0x000fe200080e0000 */
[----:B------:R-:W2:Y:S01]  /*3850*/  REDUX UR5, R4 ;  /* 0x00000000040573c4 */ /* 0x000ea20000000000 */
[----:B------:R-:W-:-:S06]  /*3860*/  IMAD.U32 R0, RZ, RZ, UR8 ;  /* 0x00000008ff007e24 */ /* 0x000fcc000f8e00ff */
[----:B------:R3:W-:Y:S01]  /*3870*/  UTCATOMSWS.AND URZ, UR8 ;  /* 0x0000000800ff79e3 */ /* 0x0007e20008000000 */
[----:B------:R-:W4:Y:S01]  /*3880*/  REDUX UR6, R0 ;  /* 0x00000000000673c4 */ /* 0x000f220000000000 */
[----:B-1----:R-:W-:Y:S01]  /*3890*/  ISETP.EQ.U32.AND P0, PT, R2, UR7, PT ;  /* 0x0000000702007c0c */ /* 0x002fe2000bf02070 */
[----:B--2---:R-:W-:Y:S01]  /*38a0*/  IMAD.U32 R2, RZ, RZ, UR5 ;  /* 0x00000005ff027e24 */ /* 0x004fe2000f8e00ff */
[----:B----4-:R-:W-:-:S11]  /*38b0*/  MOV R3, UR6 ;  /* 0x0000000600037c02 */ /* 0x010fd60008000f00 */
[----:B------:R3:W-:Y:S04]  /*38c0*/  @P0 ATOMS.AND RZ, [UR4+0x14], R3 ;  /* 0x00001403ffff098c */ /* 0x0007e8000a800004 */
[----:B------:R3:W-:Y:S01]  /*38d0*/  @P0 ATOMS.AND RZ, [UR4+0x18], R2 ;  /* 0x00001802ffff098c */ /* 0x0007e2000a800004 */
[----:B------:R-:W-:Y:S05]  /*38e0*/  BRA `(.L_x_67) ;  /* 0x0000000000147947 */ /* 0x000fea0003800000 */
.L_x_66:
[----:B------:R-:W-:Y:S02]  /*38f0*/  MOV R2, 0x3910 ;  /* 0x0000391000027802 */ /* 0x000fe40000000f00 */
[----:B----45:R-:W-:Y:S05]  /*3900*/  CALL.REL.NOINC `($__internal_0_$__cuda_sm10x_tcgen05_guardrail_trap_col_being_dealloced_not_returned_by_alloc) ;  /* 0x0000004000907944 */ /* 0x030fea0003c00000 */
[----:B------:R-:W-:Y:S05]  /*3910*/  BRA `(.L_x_67) ;  /* 0x0000000000087947 */ /* 0x000fea0003800000 */
.L_x_65:
[----:B------:R-:W-:Y:S02]  /*3920*/  MOV R2, 0x3940 ;  /* 0x0000394000027802 */ /* 0x000fe40000000f00 */
[----:B----45:R-:W-:Y:S05]  /*3930*/  CALL.REL.NOINC `($__internal_2_$__cuda_sm10x_tcgen05_guardrail_trap_unallocated_columns_being_dealloced) ;  /* 0x00000040009c7944 */ /* 0x030fea0003c00000 */
.L_x_67:
[----:B------:R-:W-:Y:S01]  /*3940*/  NOP ;  /* 0x0000000000007918 */ /* 0x000fe20000000000 */
[----:B---3--:R-:W-:Y:S05]  /*3950*/  EXIT ;  /* 0x000000000000794d */ /* 0x008fea0003800000 */
.L_x_49:
[----:B------:R-:W-:-:S09]  /*3960*/  UISETP.NE.OR UP2, UPT, UR8, 0x3, !UP2 ;  /* 0x000000030800788c */ /* 0x000fd2000d745670 */
[----:B------:R-:W-:Y:S05]  /*3970*/  BRA.U UP2, `(.L_x_68) ;  /* 0x0000000d02407547 */ /* 0x000fea000b800000 */
[----:B------:R-:W1:Y:S01]  /*3980*/  LDC R0, c[0x0][0xb30] ;  /* 0x0002cc00ff007b82 */ /* 0x000e620000000800 */
[----:B------:R-:W2:Y:S01]  /*3990*/  LDCU.64 UR8, c[0x0][0x888] ;  /* 0x00011100ff0877ac */ /* 0x000ea20008000a00 */
[----:B------:R-:W-:Y:S02]  /*39a0*/  HFMA2 R29, -RZ, RZ, 0, 0 ;  /* 0x00000000ff1d7431 */ /* 0x000fe400000001ff */
[----:B------:R-:W-:Y:S01]  /*39b0*/  IMAD.MOV.U32 R31, RZ, RZ, 0x1 ;  /* 0x00000001ff1f7424 */ /* 0x000fe200078e00ff */
[----:B------:R-:W-:Y:S01]  /*39c0*/  MOV R23, 0x1000 ;  /* 0x0000100000177802 */ /* 0x000fe20000000f00 */
[----:B------:R-:W4:Y:S01]  /*39d0*/  LDCU.64 UR4, c[0x0][0x890] ;  /* 0x00011200ff0477ac */ /* 0x000f220008000a00 */
[----:B------:R-:W-:Y:S01]  /*39e0*/  IMAD.MOV.U32 R30, RZ, RZ, RZ ;  /* 0x000000ffff1e7224 */ /* 0x000fe200078e00ff */
[----:B------:R-:W3:Y:S01]  /*39f0*/  LDC R19, c[0x0][0x370] ;  /* 0x0000dc00ff137b82 */ /* 0x000ee20000000800 */
[----:B------:R-:W-:Y:S01]  /*3a00*/  UMOV UR7, 0x400 ;  /* 0x0000040000077882 */ /* 0x000fe20000000000 */
[----:B------:R-:W-:-:S02]  /*3a10*/  UPLOP3.LUT UP1, UPT, UPT, UPT, UPT, 0x40, 0x4 ;  /* 0x000000000004789c */ /* 0x000fc40003f2e870 */
[----:B------:R-:W-:-:S04]  /*3a20*/  ULEA UR7, UR37, UR7, 0x18 ;  /* 0x0000000725077291 */ /* 0x000fc8000f8ec0ff */
[----:B------:R-:W3:Y:S01]  /*3a30*/  LDC R2, c[0x0][0xb0c] ;  /* 0x0002c300ff027b82 */ /* 0x000ee20000000800 */
[----:B------:R-:W-:Y:S02]  /*3a40*/  UIADD3 UR13, UPT, UPT, UR7, 0x58, URZ ;  /* 0x00000058070d7890 */ /* 0x000fe4000fffe0ff */
[----:B--2---:R-:W-:Y:S02]  /*3a50*/  UISETP.NE.U32.AND UP2, UPT, UR8, URZ, UPT ;  /* 0x000000ff0800728c */ /* 0x004fe4000bf45070 */
[----:B------:R-:W-:Y:S02]  /*3a60*/  UIADD3 UR17, UPT, UPT, UR7, 0x50, URZ ;  /* 0x0000005007117890 */ /* 0x000fe4000fffe0ff */
[----:B----4-:R-:W-:Y:S01]  /*3a70*/  UISETP.NE.U32.AND UP3, UPT, UR4, URZ, UPT ;  /* 0x000000ff0400728c */ /* 0x010fe2000bf65070 */
[----:B------:R-:W2:Y:S01]  /*3a80*/  LDC R18, c[0x0][0xb20] ;  /* 0x0002c800ff127b82 */ /* 0x000ea20000000800 */
[----:B-1----:R-:W-:Y:S01]  /*3a90*/  ISETP.NE.AND P1, PT, R0, 0x1, PT ;  /* 0x000000010000780c */ /* 0x002fe20003f25270 */
[----:B------:R-:W-:-:S02]  /*3aa0*/  UISETP.NE.AND.EX UP2, UPT, UR9, URZ, UPT, UP2 ;  /* 0x000000ff0900728c */ /* 0x000fc4000bf45320 */
[----:B------:R-:W-:Y:S02]  /*3ab0*/  UPRMT UR13, UR37, 0x654, UR13 ;  /* 0x00000654250d7896 */ /* 0x000fe4000800000d */
[----:B------:R-:W-:Y:S02]  /*3ac0*/  UISETP.NE.AND.EX UP3, UPT, UR5, URZ, UPT, UP3 ;  /* 0x000000ff0500728c */ /* 0x000fe4000bf65330 */
[----:B------:R-:W1:Y:S08]  /*3ad0*/  LDC.64 R32, c[0x0][0x348] ;  /* 0x0000d200ff207b82 */ /* 0x000e700000000a00 */
[----:B------:R-:W4:Y:S08]  /*3ae0*/  LDC.64 R16, c[0x0][0xb10] ;  /* 0x0002c400ff107b82 */ /* 0x000f300000000a00 */
[----:B------:R-:W1:Y:S08]  /*3af0*/  LDC.64 R6, c[0x0][0xb18] ;  /* 0x0002c600ff067b82 */ /* 0x000e700000000a00 */
[----:B------:R-:W1:Y:S08]  /*3b00*/  LDC.64 R4, c[0x0][0xb28] ;  /* 0x0002ca00ff047b82 */ /* 0x000e700000000a00 */
[----:B--23--:R-:W1:Y:S02]  /*3b10*/  LDC R22, c[0x0][0x374] ;  /* 0x0000dd00ff167b82 */ /* 0x00ce640000000800 */
.L_x_77:
[C---:B------:R-:W-:Y:S02]  /*3b20*/  LEA R0, R30.reuse, UR7, 0x3 ;  /* 0x000000071e007c11 */ /* 0x040fe4000f8e18ff */
[----:B------:R-:W-:Y:S02]  /*3b30*/  SHF.L.U32 R3, R29, 0x1f, RZ ;  /* 0x0000001f1d037819 */ /* 0x000fe400000006ff */
[----:B------:R-:W-:Y:S02]  /*3b40*/  LEA R24, R30, UR7, 0x4 ;  /* 0x000000071e187c11 */ /* 0x000fe4000f8e20ff */
[----:B--2---:R-:W2:Y:S02]  /*3b50*/  SYNCS.PHASECHK.TRANS64.TRYWAIT P0, [R0+URZ+0x80], R3 ;  /* 0x00008003000075a7 */ /* 0x004ea400080011ff */
[----:B--2---:R-:W-:Y:S05]  /*3b60*/  @!P0 BRA `(.L_x_69) ;  /* 0x0000003c00348947 */ /* 0x004fea0003800000 */
.L_x_135:
[----:B------:R-:W-:Y:S01]  /*3b70*/  ISETP.GE.AND P0, PT, R40, 0x1, PT ;  /* 0x000000012800780c */ /* 0x000fe20003f06270 */
[----:B------:R-:W3:Y:S01]  /*3b80*/  LDS.128 R24, [R24+0x110] ;  /* 0x0001100018187984 */ /* 0x000ee20000000c00 */
[----:B--2---:R-:W-:Y:S01]  /*3b90*/  VIADD R0, R0, 0x90 ;  /* 0x0000009000007836 */ /* 0x004fe20000000000 */
[----:B------:R-:W-:Y:S01]  /*3ba0*/  @!PT LDS RZ, [RZ] ;  /* 0x00000000fffff984 */ /* 0x000fe20000000800 */
[----:B------:R-:W-:Y:S01]  /*3bb0*/  @!PT LDS RZ, [RZ] ;  /* 0x00000000fffff984 */ /* 0x000fe20000000800 */
[----:B------:R-:W-:Y:S01]  /*3bc0*/  @!PT LDS RZ, [RZ] ;  /* 0x00000000fffff984 */ /* 0x000fe20000000800 */
[----:B------:R-:W-:Y:S01]  /*3bd0*/  @!PT LDS RZ, [RZ] ;  /* 0x00000000fffff984 */ /* 0x000fe20000000800 */
[----:B------:R2:W-:Y:S06]  /*3be0*/  MEMBAR.ALL.CTA ;  /* 0x0000000000007992 */ /* 0x0005ec0000008000 */
[----:B--2---:R-:W2:Y:S01]  /*3bf0*/  FENCE.VIEW.ASYNC.S ;  /* 0x00000000000073c6 */ /* 0x004ea20000000000 */
[----:B------:R-:W-:Y:S04]  /*3c00*/  PRMT R0, RZ, 0x654, R0 ;  /* 0x00000654ff007816 */ /* 0x000fe80000000000 */
[----:B--2---:R2:W-:Y:S01]  /*3c10*/  SYNCS.ARRIVE.TRANS64.RED.A1T0 RZ, [R0+URZ], RZ ;  /* 0x000000ff00ff79a7 */ /* 0x0045e200081004ff */
[----:B---3--:R-:W-:Y:S11]  /*3c20*/  LOP3.LUT P3, RZ, R26, 0x1, RZ, 0xc0, !PT ;  /* 0x000000011aff7812 */ /* 0x008ff6000786c0ff */
[----:B------:R-:W-:Y:S02]  /*3c30*/  @!UPT UIADD3 URZ, UPT, UPT, URZ, URZ, URZ ;  /* 0x000000fffffff290 */ /* 0x000fe4000fffe0ff */
[----:B------:R-:W-:Y:S02]  /*3c40*/  @P3 MOV R13, R24 ;  /* 0x00000018000d3202 */ /* 0x000fe40000000f00 */
[----:B------:R-:W-:Y:S01]  /*3c50*/  @P3 LOP3.LUT R8, R25, 0xffff, RZ, 0xc0, !PT ;  /* 0x0000ffff19083812 */ /* 0x000fe200078ec0ff */
[----:B--2---:R-:W-:Y:S06]  /*3c60*/  @!P0 BRA `(.L_x_70) ;  /* 0x0000000000a48947 */ /* 0x004fec0003800000 */
[----:B-1----:R-:W-:Y:S01]  /*3c70*/  IMAD.HI.U32 R35, R22, R7, RZ ;  /* 0x0000000716237227 */ /* 0x002fe200078e00ff */
[----:B------:R-:W-:Y:S02]  /*3c80*/  ISETP.NE.AND P0, PT, R6, 0x1, PT ;  /* 0x000000010600780c */ /* 0x000fe40003f05270 */
[----:B------:R-:W-:Y:S01]  /*3c90*/  ISETP.NE.AND P2, PT, R40, 0x1, PT ;  /* 0x000000012800780c */ /* 0x000fe20003f45270 */
[----:B----4-:R-:W-:Y:S01]  /*3ca0*/  IMAD.HI.U32 R34, R19, R16, RZ ;  /* 0x0000001013227227 */ /* 0x010fe200078e00ff */
[----:B------:R-:W-:Y:S02]  /*3cb0*/  SHF.R.U32.HI R35, RZ, R18, R35 ;  /* 0x00000012ff237219 */ /* 0x000fe40000011623 */
[----:B------:R-:W-:Y:S01]  /*3cc0*/  ISETP.NE.AND P4, PT, R2, 0x1, PT ;  /* 0x000000010200780c */ /* 0x000fe20003f85270 */
[----:B------:R-:W-:Y:S01]  /*3cd0*/  IMAD.HI.U32 R36, R13, R16, RZ ;  /* 0x000000100d247227 */ /* 0x000fe200078e00ff */
[----:B------:R-:W-:Y:S02]  /*3ce0*/  SHF.R.U32.HI R34, RZ, R17, R34 ;  /* 0x00000011ff227219 */ /* 0x000fe40000011622 */
[----:B------:R-:W-:Y:S01]  /*3cf0*/  SEL R3, R22, R35, !P0 ;  /* 0x0000002316037207 */ /* 0x000fe20004000000 */
[C---:B------:R-:W-:Y:S01]  /*3d00*/  IMAD.HI.U32 R35, R8.reuse, R7, RZ ;  /* 0x0000000708237227 */ /* 0x040fe200078e00ff */
[----:B------:R-:W-:Y:S02]  /*3d10*/  SEL R11, R19, R34, !P4 ;  /* 0x00000022130b7207 */ /* 0x000fe40006000000 */
[----:B------:R-:W-:Y:S01]  /*3d20*/  SHF.R.U32.HI R36, RZ, R17, R36 ;  /* 0x00000011ff247219 */ /* 0x000fe20000011624 */
[----:B------:R-:W-:Y:S01]  /*3d30*/  IMAD.HI.U32 R38, R3, R4, RZ ;  /* 0x0000000403267227 */ /* 0x000fe200078e00ff */
[----:B------:R-:W-:Y:S03]  /*3d40*/  SHF.R.U32.HI R35, RZ, R18, R35 ;  /* 0x00000012ff237219 */ /* 0x000fe60000011623 */
[----:B------:R-:W-:Y:S01]  /*3d50*/  IMAD.HI.U32 R34, R11, R4, RZ ;  /* 0x000000040b227227 */ /* 0x000fe200078e00ff */
[----:B------:R-:W-:Y:S02]  /*3d60*/  @P2 SHF.R.U32.HI R3, RZ, R5, R38 ;  /* 0x00000005ff032219 */ /* 0x000fe40000011626 */
[----:B------:R-:W-:Y:S02]  /*3d70*/  SEL R9, R8, R35, !P0 ;  /* 0x0000002308097207 */ /* 0x000fe40004000000 */
[----:B------:R-:W-:Y:S01]  /*3d80*/  @P2 SHF.R.U32.HI R11, RZ, R5, R34 ;  /* 0x00000005ff0b2219 */ /* 0x000fe20000011622 */
[C---:B------:R-:W-:Y:S01]  /*3d90*/  IMAD R10, R40.reuse, R3, RZ ;  /* 0x00000003280a7224 */ /* 0x040fe200078e02ff */
[----:B------:R-:W-:Y:S01]  /*3da0*/  SEL R3, R13, R36, !P4 ;  /* 0x000000240d037207 */ /* 0x000fe20006000000 */
[C---:B------:R-:W-:Y:S03]  /*3db0*/  IMAD.HI.U32 R14, R9.reuse, R4, RZ ;  /* 0x00000004090e7227 */ /* 0x040fe600078e00ff */
[----:B------:R-:W-:Y:S01]  /*3dc0*/  ISETP.GE.AND P0, PT, R9, R10, PT ;  /* 0x0000000a0900720c */ /* 0x000fe20003f06270 */
[C---:B------:R-:W-:Y:S01]  /*3dd0*/  IMAD R12, R40.reuse, R11, RZ ;  /* 0x0000000b280c7224 */ /* 0x040fe200078e02ff */
[-C--:B------:R-:W-:Y:S04]  /*3de0*/  SHF.R.U32.HI R14, RZ, R5.reuse, R14 ;  /* 0x00000005ff0e7219 */ /* 0x080fe8000001160e */
[----:B------:R-:W-:Y:S02]  /*3df0*/  ISETP.GE.OR P0, PT, R3, R12, P0 ;  /* 0x0000000c0300720c */ /* 0x000fe40000706670 */
[----:B------:R-:W-:Y:S05]  /*3e00*/  SEL R15, R9, R14, !P2 ;  /* 0x0000000e090f7207 */ /* 0x000fea0005000000 */
[----:B------:R-:W-:Y:S04]  /*3e10*/  IMAD.MOV R14, RZ, RZ, -R15 ;  /* 0x000000ffff0e7224 */ /* 0x000fe800078e0a0f */
[----:B------:R-:W-:Y:S02]  /*3e20*/  IMAD R14, R40, R14, R9 ;  /* 0x0000000e280e7224 */ /* 0x000fe400078e0209 */
[C---:B------:R-:W-:Y:S05]  /*3e30*/  @!P0 IMAD.HI.U32 R10, R3.reuse, R4, RZ ;  /* 0x00000004030a8227 */ /* 0x040fea00078e00ff */
[----:B------:R-:W-:Y:S04]  /*3e40*/  @!P0 SHF.R.U32.HI R10, RZ, R5, R10 ;  /* 0x00000005ff0a8219 */ /* 0x000fe8000001160a */
[----:B------:R-:W-:Y:S01]  /*3e50*/  @!P0 SEL R0, R3, R10, !P2 ;  /* 0x0000000a03008207 */ /* 0x000fe20005000000 */
[----:B------:R-:W-:Y:S03]  /*3e60*/  IMAD.MOV R10, RZ, RZ, -R3 ;  /* 0x000000ffff0a7224 */ /* 0x000fe600078e0a03 */
[----:B------:R-:W-:Y:S01]  /*3e70*/  @!P0 IADD3 R15, PT, PT, R15, -R0, RZ ;  /* 0x800000000f0f8210 */ /* 0x000fe20007ffe0ff */
[----:B------:R-:W-:Y:S01]  /*3e80*/  @!P0 IMAD R0, R11, R14, R0 ;  /* 0x0000000e0b008224 */ /* 0x000fe200078e0200 */
[----:B------:R-:W-:Y:S01]  /*3e90*/  IADD3 R11, PT, PT, -R9, RZ, RZ ;  /* 0x000000ff090b7210 */ /* 0x000fe20007ffe1ff */
[----:B------:R-:W-:Y:S02]  /*3ea0*/  IMAD R13, R2, R10, R13 ;  /* 0x0000000a020d7224 */ /* 0x000fe400078e020d */
[----:B------:R-:W-:Y:S02]  /*3eb0*/  @!P0 IMAD R9, R15, R40, R3 ;  /* 0x000000280f098224 */ /* 0x000fe400078e0203 */
[----:B------:R-:W-:Y:S02]  /*3ec0*/  @!P0 IMAD.MOV.U32 R3, RZ, RZ, R0 ;  /* 0x000000ffff038224 */ /* 0x000fe400078e0000 */
[----:B------:R-:W-:Y:S02]  /*3ed0*/  IMAD R8, R6, R11, R8 ;  /* 0x0000000b06087224 */ /* 0x000fe400078e0208 */
[----:B------:R-:W-:Y:S02]  /*3ee0*/  IMAD R13, R3, R2, R13 ;  /* 0x00000002030d7224 */ /* 0x000fe400078e020d */
[----:B------:R-:W-:Y:S02]  /*3ef0*/  IMAD R8, R9, R6, R8 ;  /* 0x0000000609087224 */ /* 0x000fe400078e0208 */
.L_x_70:
[----:B------:R-:W-:Y:S05]  /*3f00*/  BRA.U UP1, `(.L_x_71) ;  /* 0x0000000101107547 */ /* 0x000fea000b800000 */
[----:B------:R-:W-:Y:S04]  /*3f10*/  MOV R0, UR6 ;  /* 0x0000000600007c02 */ /* 0x000fe80008000f00 */
[----:B------:R-:W-:Y:S04]  /*3f20*/  SHF.L.U32 R3, R0, 0x1f, RZ ;  /* 0x0000001f00037819 */ /* 0x000fe800000006ff */
[----:B------:R-:W2:Y:S02]  /*3f30*/  SYNCS.PHASECHK.TRANS64.TRYWAIT P0, [UR7+0x78], R3 ;  /* 0x00007803ff0075a7 */ /* 0x000ea40008001107 */
[----:B--2---:R-:W-:Y:S05]  /*3f40*/  @!P0 BRA `(.L_x_72) ;  /* 0x0000003800508947 */ /* 0x004fea0003800000 */
.L_x_71:
[----:B------:R-:W-:Y:S02]  /*3f50*/  R2UR UR19, R21 ;  /* 0x00000000151372ca */ /* 0x000fe400000e0000 */
[----:B------:R-:W-:Y:S02]  /*3f60*/  R2UR UR18, R20 ;  /* 0x00000000141272ca */ /* 0x000fe400000e0000 */
[----:B------:R-:W-:Y:S02]  /*3f70*/  ISETP.NE.U32.AND P2, PT, RZ, UR4, PT ;  /* 0x00000004ff007c0c */ /* 0x000fe4000bf45070 */
[----:B------:R-:W-:Y:S02]  /*3f80*/  SHF.L.U32 R12, R31, 0x1f, RZ ;  /* 0x0000001f1f0c7819 */ /* 0x000fe400000006ff */
[----:B------:R-:W-:Y:S05]  /*3f90*/  ISETP.NE.AND.EX P2, PT, RZ, UR5, PT, P2 ;  /* 0x00000005ff007c0c */ /* 0x000fea000bf45320 */
[----:B------:R-:W-:Y:S02]  /*3fa0*/  USHF.L.U32 UR19, UR19, 0x6, URZ ;  /* 0x0000000613137899 */ /* 0x000fe400080006ff */
[----:B------:R-:W-:Y:S01]  /*3fb0*/  USHF.L.U32 UR18, UR18, 0x7, URZ ;  /* 0x0000000712127899 */ /* 0x000fe200080006ff */
[----:B------:R-:W-:Y:S11]  /*3fc0*/  BRA.U !UP3, `(.L_x_73) ;  /* 0x000000010b347547 */ /* 0x000ff6000b800000 */
[----:B------:R-:W-:Y:S01]  /*3fd0*/  UPLOP3.LUT UP0, UPT, UPT, UPT, UP2, 0x80, 0x8 ;  /* 0x000000000008789c */ /* 0x000fe20003f0f020 */
[----:B--2---:R-:W-:Y:S02]  /*3fe0*/  HFMA2 R0, -RZ, RZ, 0, 5.9604644775390625e-08 ;  /* 0x00000001ff007431 */ /* 0x004fe400000001ff */
[----:B------:R-:W-:Y:S03]  /*3ff0*/  IMAD.MOV.U32 R95, RZ, RZ, 0x1 ;  /* 0x00000001ff5f7424 */ /* 0x000fe600078e00ff */
[----:B------:R-:W-:Y:S05]  /*4000*/  PLOP3.LUT P0, PT, PT, PT, UP0, 0x80, 0x8 ;  /* 0x000000000008781c */ /* 0x000fea0003f0f008 */
[----:B------:R-:W2:Y:S01]  /*4010*/  @UP0 LDCU.64 UR10, c[0x0][0x888] ;  /* 0x00011100ff0a07ac */ /* 0x000ea20008000a00 */
[----:B------:R-:W-:Y:S07]  /*4020*/  @UP0 UIMAD UR8, UR36, UR4, URZ ;  /* 0x00000004240802a4 */ /* 0x000fee000f8e02ff */
[----:B------:R-:W-:Y:S01]  /*4030*/  @!P0 PRMT R95, R0, 0x7610, R95 ;  /* 0x00007610005f8816 */ /* 0x000fe2000000005f */
[----:B--2---:R-:W-:Y:S03]  /*4040*/  @UP0 UIMAD.WIDE UR10, UR8, 0x4, UR10 ;  /* 0x00000004080a08a5 */ /* 0x004fe6000f8e020a */
[----:B------:R-:W2:Y:S03]  /*4050*/  @!UP0 LDCU UR8, c[0x0][0x880] ;  /* 0x00011000ff0887ac */ /* 0x000ea60008000800 */
[----:B------:R-:W-:Y:S01]  /*4060*/  IMAD.U32 R10, RZ, RZ, UR10 ;  /* 0x0000000aff0a7e24 */ /* 0x000fe2000f8e00ff */
[----:B------:R-:W-:Y:S05]  /*4070*/  MOV R11, UR11 ;  /* 0x0000000b000b7c02 */ /* 0x000fea0008000f00 */
[----:B-----5:R3:W5:Y:S02]  /*4080*/  @P0 LDG.E R49, desc[UR46][R10.64] ;  /* 0x0000002e0a310981 */ /* 0x020764000c1e1900 */
[----:B--23--:R-:W-:Y:S07]  /*4090*/  @!P0 IMAD.U32 R49, RZ, RZ, UR8 ;  /* 0x00000008ff318e24 */ /* 0x00cfee000f8e00ff */
.L_x_73:
[----:B-----5:R-:W-:Y:S01]  /*40a0*/  @!P2 FSETP.EQ.AND P0, PT, R49, RZ, PT ;  /* 0x000000ff3100a20b */ /* 0x020fe20003f02000 */
[----:B------:R-:W-:Y:S01]  /*40b0*/  @!UPT UIADD3 URZ, UPT, UPT, URZ, URZ, URZ ;  /* 0x000000fffffff290 */ /* 0x000fe2000fffe0ff */
[----:B------:R-:W-:Y:S11]  /*40c0*/  @!P2 BRA `(.L_x_74) ;  /* 0x000000000014a947 */ /* 0x000ff60003800000 */
[----:B------:R-:W-:Y:S02]  /*40d0*/  LOP3.LUT P2, RZ, R95, 0xff, RZ, 0xc0, !PT ;  /* 0x000000ff5fff7812 */ /* 0x000fe4000784c0ff */
[----:B------:R-:W-:Y:S04]  /*40e0*/  PLOP3.LUT P0, PT, PT, PT, UP0, 0x80, 0x8 ;  /* 0x000000000008781c */ /* 0x000fe80003f0f008 */
[----:B------:R-:W-:Y:S07]  /*40f0*/  PLOP3.LUT P0, PT, P0, PT, PT, 0x8, 0x80 ;  /* 0x000000000080781c */ /* 0x000fee000070e170 */
[----:B------:R-:W-:Y:S11]  /*4100*/  @P2 FSETP.EQ.AND P0, PT, R49, RZ, PT ;  /* 0x000000ff3100220b */ /* 0x000ff60003f02000 */
[----:B------:R-:W-:Y:S02]  /*4110*/  @!UPT UIADD3 URZ, UPT, UPT, URZ, URZ, URZ ;  /* 0x000000fffffff290 */ /* 0x000fe4000fffe0ff */
.L_x_74:
[----:B------:R-:W3:Y:S01]  /*4120*/  SYNCS.PHASECHK.TRANS64.TRYWAIT P2, [UR7+0x60], R12 ;  /* 0x0000600cff0075a7 */ /* 0x000ee20008041107 */
[----:B------:R-:W-:Y:S04]  /*4130*/  ELECT P4, URZ, PT ;  /* 0x0000000000ff782f */ /* 0x000fe80003880000 */
[----:B------:R-:W-:Y:S11]  /*4140*/  PLOP3.LUT P4, PT, P0, P4, PT, 0xf2, 0x2f ;  /* 0x00000000002f781c */ /* 0x000ff60000789e72 */
[----:B------:R-:W-:Y:S02]  /*4150*/  @!UPT UIADD3 URZ, UPT, UPT, URZ, URZ, URZ ;  /* 0x000000fffffff290 */ /* 0x000fe4000fffe0ff */
[----:B-1----:R-:W-:Y:S05]  /*4160*/  @!P4 IADD3 R21, P0, PT, R32, 0x580, RZ ;  /* 0x000005802015c810 */ /* 0x002fea0007f1e0ff */
[----:B------:R-:W-:Y:S01]  /*4170*/  @!P4 IMAD.X R20, RZ, RZ, R33, P0 ;  /* 0x000000ffff14c224 */ /* 0x000fe200000e0621 */
[----:B---3--:R-:W-:Y:S07]  /*4180*/  @!P2 BRA `(.L_x_75) ;  /* 0x0000003400d8a947 */ /* 0x008fee0003800000 */
.L_x_138:
[----:B------:R-:W3:Y:S01]  /*4190*/  LDC.64 R14, c[0x0][0xb10] ;  /* 0x0002c400ff0e7b82 */ /* 0x000ee20000000a00 */
[----:B------:R-:W-:Y:S01]  /*41a0*/  @!P4 R2UR UR8, R20 ;  /* 0x000000001408c2ca */ /* 0x000fe200000e0000 */
[----:B------:R-:W-:Y:S01]  /*41b0*/  VOTEU.ALL UP1, P4 ;  /* 0x0000000000ff7886 */ /* 0x000fe20002020000 */
[----:B------:R-:W-:Y:S01]  /*41c0*/  @!P4 R2UR UR9, R21 ;  /* 0x000000001509c2ca */ /* 0x000fe200000e0000 */
[----:B------:R-:W-:Y:S01]  /*41d0*/  UMOV UR10, 0x0 ;  /* 0x00000000000a7882 */ /* 0x000fe20000000000 */
[----:B------:R-:W-:Y:S03]  /*41e0*/  UMOV UR11, 0x10000000 ;  /* 0x10000000000b7882 */ /* 0x000fe60000000000 */
[----:B------:R-:W5:Y:S01]  /*41f0*/  LDC.64 R10, c[0x0][0xb18] ;  /* 0x0002c600ff0a7b82 */ /* 0x000f620000000a00 */
[----:B------:R-:W-:Y:S01]  /*4200*/  @!UP1 UIADD3 UR16, UPT, UPT, UR7, 0x200, URZ ;  /* 0x0000020007109890 */ /* 0x000fe2000fffe0ff */
[----:B------:R-:W-:Y:S01]  /*4210*/  @P3 SHF.R.U32.HI R28, RZ, 0x10, R25 ;  /* 0x00000010ff1c3819 */ /* 0x000fe20000011619 */
[----:B------:R-:W-:Y:S01]  /*4220*/  VOTEU.ALL UP1, P4 ;  /* 0x0000000000ff7886 */ /* 0x000fe20002020000 */
[----:B------:R-:W-:Y:S01]  /*4230*/  UMOV UR20, UR36 ;  /* 0x0000002400147c82 */ /* 0x000fe20008000000 */
[----:B------:R-:W-:Y:S03]  /*4240*/  VIADD R30, R30, 0x1 ;  /* 0x000000011e1e7836 */ /* 0x000fe60000000000 */
[----:B--2---:R-:W2:Y:S01]  /*4250*/  @!P1 LDC R0, c[0x0][0xb20] ;  /* 0x0002c800ff009b82 */ /* 0x004ea20000000800 */
[----:B------:R-:W-:Y:S01]  /*4260*/  IMAD.U32 R21, RZ, RZ, UR8 ;  /* 0x00000008ff157e24 */ /* 0x000fe2000f8e00ff */
[----:B------:R-:W-:Y:S06]  /*4270*/  UPRMT UR8, UR37, 0x654, UR17 ;  /* 0x0000065425087896 */ /* 0x000fec0008000011 */
[----:B-1----:R-:W1:Y:S01]  /*4280*/  @!P1 LDC R3, c[0x0][0xb0c] ;  /* 0x0002c300ff039b82 */ /* 0x002e620000000800 */
[----:B------:R-:W-:Y:S01]  /*4290*/  IMAD.U32 R20, RZ, RZ, UR9 ;  /* 0x00000009ff147e24 */ /* 0x000fe2000f8e00ff */
[----:B------:R-:W-:Y:S04]  /*42a0*/  @!P4 R2UR UR15, R21 ;  /* 0x00000000150fc2ca */ /* 0x000fe800000e0000 */
[----:B------:R-:W-:Y:S01]  /*42b0*/  @!P4 R2UR UR14, R20 ;  /* 0x00000000140ec2ca */ /* 0x000fe200000e0000 */
[----:B------:R-:W-:Y:S11]  /*42c0*/  @!P4 IMAD.MOV.U32 R20, RZ, RZ, 0x1000 ;  /* 0x00001000ff14c424 */ /* 0x000ff600078e00ff */
[----:B------:R-:W-:Y:S01]  /*42d0*/  @!UPT UIADD3 URZ, UPT, UPT, URZ, URZ, URZ ;  /* 0x000000fffffff290 */ /* 0x000fe2000fffe0ff */
[----:B------:R1:W-:Y:S01]  /*42e0*/  @!UP1 UTMALDG.3D [UR16], [UR14], desc[UR10] ;  /* 0x00000a100e0095b4 */ /* 0x0003e20008011000 */
[----:B------:R1:W-:Y:S02]  /*42f0*/  @!P4 SYNCS.ARRIVE.TRANS64.RED.A0TR RZ, [UR7+0x50], R20 ;  /* 0x00005014ffffc9a7 */ /* 0x0003e40008300407 */
[----:B-1----:R-:W-:Y:S01]  /*4300*/  @!P1 ISETP.NE.AND P2, PT, R3, 0x1, PT ;  /* 0x000000010300980c */ /* 0x002fe20003f45270 */
[C---:B---3--:R-:W-:Y:S01]  /*4310*/  @!P1 IMAD.HI.U32 R14, R13.reuse, R14, RZ ;  /* 0x0000000e0d0e9227 */ /* 0x048fe200078e00ff */
[----:B-----5:R-:W-:Y:S03]  /*4320*/  @!P1 ISETP.NE.AND P0, PT, R10, 0x1, PT ;  /* 0x000000010a00980c */ /* 0x020fe60003f05270 */
[C---:B------:R-:W-:Y:S01]  /*4330*/  @!P1 IMAD.HI.U32 R11, R8.reuse, R11, RZ ;  /* 0x0000000b080b9227 */ /* 0x040fe200078e00ff */
[----:B------:R-:W-:Y:S04]  /*4340*/  @!P1 SHF.R.U32.HI R14, RZ, R15, R14 ;  /* 0x0000000fff0e9219 */ /* 0x000fe8000001160e */
[----:B--2---:R-:W-:Y:S01]  /*4350*/  @!P1 SHF.R.U32.HI R9, RZ, R0, R11 ;  /* 0x00000000ff099219 */ /* 0x004fe2000001160b */
[----:B------:R-:W-:Y:S01]  /*4360*/  SYNCS.ARRIVE.TRANS64.RED.A1T0 RZ, [UR8], RZ ;  /* 0x000000ffffff79a7 */ /* 0x000fe20008100408 */
[----:B------:R-:W-:Y:S02]  /*4370*/  @!P1 SEL R14, R13, R14, !P2 ;  /* 0x0000000e0d0e9207 */ /* 0x000fe40005000000 */
[----:B------:R-:W-:Y:S01]  /*4380*/  @!P1 SEL R9, R8, R9, !P0 ;  /* 0x0000000908099207 */ /* 0x000fe20004000000 */
[----:B------:R-:W1:Y:S04]  /*4390*/  SYNCS.PHASECHK.TRANS64.TRYWAIT P5, [UR7+0x68], R12 ;  /* 0x0000680cff0075a7 */ /* 0x000e6800080a1107 */
[----:B------:R-:W-:Y:S02]  /*43a0*/  @!P1 IMAD.IADD R0, R9, 0x1, -R14 ;  /* 0x0000000109009824 */ /* 0x000fe400078e0a0e */
[----:B------:R-:W-:Y:S02]  /*43b0*/  @!P1 IMAD.IADD R9, R14, 0x1, -R9 ;  /* 0x000000010e099824 */ /* 0x000fe400078e0a09 */
[----:B------:R-:W-:Y:S02]  /*43c0*/  @!P1 IMAD R13, R0, R3, R13 ;  /* 0x00000003000d9224 */ /* 0x000fe400078e020d */
[----:B------:R-:W-:Y:S01]  /*43d0*/  @!P1 IMAD R8, R9, R10, R8 ;  /* 0x0000000a09089224 */ /* 0x000fe200078e0208 */
[----:B-1----:R-:W-:Y:S06]  /*43e0*/  @!P5 BRA `(.L_x_76) ;  /* 0x000000340058d947 */ /* 0x002fec0003800000 */
.L_x_140:
[----:B-1----:R-:W-:Y:S01]  /*43f0*/  @!P4 IADD3 R3, P0, PT, R32, 0x580, RZ ;  /* 0x000005802003c810 */ /* 0x002fe20007f1e0ff */
[----:B------:R-:W-:Y:S01]  /*4400*/  VOTEU.ALL UP1, P4 ;  /* 0x0000000000ff7886 */ /* 0x000fe20002020000 */
[----:B------:R-:W-:Y:S01]  /*4410*/  UMOV UR20, 0x0 ;  /* 0x0000000000147882 */ /* 0x000fe20000000000 */
[----:B------:R-:W-:Y:S01]  /*4420*/  UMOV UR21, 0x10000000 ;  /* 0x1000000000157882 */ /* 0x000fe20000000000 */
[----:B------:R-:W-:Y:S01]  /*4430*/  @!P4 R2UR UR9, R3 ;  /* 0x000000000309c2ca */ /* 0x000fe200000e0000 */
[----:B------:R-:W-:Y:S01]  /*4440*/  @!P4 IMAD.X R0, RZ, RZ, R33, P0 ;  /* 0x000000ffff00c224 */ /* 0x000fe200000e0621 */
[----:B------:R-:W-:Y:S01]  /*4450*/  @!UP1 UIADD3 UR10, UPT, UPT, UR18, 0x40, URZ ;  /* 0x00000040120a9890 */ /* 0x000fe2000fffe0ff */
[----:B------:R-:W-:Y:S01]  /*4460*/  ISETP.NE.AND P0, PT, R30, 0x2, PT ;  /* 0x000000021e00780c */ /* 0x000fe20003f05270 */
[----:B------:R-:W-:Y:S01]  /*4470*/  UMOV UR11, UR19 ;  /* 0x00000013000b7c82 */ /* 0x000fe20008000000 */
[----:B------:R-:W-:Y:S01]  /*4480*/  UMOV UR12, UR36 ;  /* 0x00000024000c7c82 */ /* 0x000fe20008000000 */
[----:B------:R-:W-:Y:S01]  /*4490*/  @!P4 R2UR UR8, R0 ;  /* 0x000000000008c2ca */ /* 0x000fe200000e0000 */
[----:B------:R-:W-:Y:S01]  /*44a0*/  IMAD.IADD R20, R8, 0x1, R94 ;  /* 0x0000000108147824 */ /* 0x000fe200078e025e */
[----:B------:R-:W-:Y:S01]  /*44b0*/  @P3 R2UR UR36, R28 ;  /* 0x000000001c2432ca */ /* 0x000fe200000e0000 */
[----:B------:R-:W-:Y:S01]  /*44c0*/  IMAD.IADD R21, R13, 0x1, R96 ;  /* 0x000000010d157824 */ /* 0x000fe200078e0260 */
[----:B------:R-:W-:Y:S02]  /*44d0*/  SEL R0, RZ, 0x1, P0 ;  /* 0x00000001ff007807 */ /* 0x000fe40000000000 */
[----:B------:R-:W-:Y:S01]  /*44e0*/  LOP3.LUT R31, R31, 0x1, RZ, 0x3c, !PT ;  /* 0x000000011f1f7812 */ /* 0x000fe200078e3cff */
[----:B------:R-:W-:Y:S01]  /*44f0*/  IMAD.U32 R10, RZ, RZ, UR9 ;  /* 0x00000009ff0a7e24 */ /* 0x000fe2000f8e00ff */
[----:B------:R-:W-:Y:S01]  /*4500*/  @!UP1 UIADD3 UR9, UPT, UPT, UR7, 0x58, URZ ;  /* 0x0000005807099890 */ /* 0x000fe2000fffe0ff */
[----:B------:R-:W-:Y:S02]  /*4510*/  LOP3.LUT R29, R29, R0, RZ, 0x3c, !PT ;  /* 0x000000001d1d7212 */ /* 0x000fe400078e3cff */
[----:B------:R-:W-:Y:S02]  /*4520*/  SEL R30, R30, RZ, P0 ;  /* 0x000000ff1e1e7207 */ /* 0x000fe40000000000 */
[----:B------:R-:W-:Y:S01]  /*4530*/  IMAD.U32 R11, RZ, RZ, UR8 ;  /* 0x00000008ff0b7e24 */ /* 0x000fe2000f8e00ff */
[----:B------:R-:W-:Y:S01]  /*4540*/  @!P4 R2UR UR14, R10 ;  /* 0x000000000a0ec2ca */ /* 0x000fe200000e0000 */
[----:B------:R-:W-:Y:S01]  /*4550*/  @!UP1 UIADD3 UR8, UPT, UPT, UR7, 0x1200, URZ ;  /* 0x0000120007089890 */ /* 0x000fe2000fffe0ff */
[----:B------:R-:W-:Y:S02]  /*4560*/  VOTEU.ALL UP1, P4 ;  /* 0x0000000000ff7886 */ /* 0x000fe40002020000 */
[----:B------:R-:W-:Y:S11]  /*4570*/  @!P4 R2UR UR15, R11 ;  /* 0x000000000b0fc2ca */ /* 0x000ff600000e0000 */
[----:B------:R-:W-:Y:S02]  /*4580*/  @!UPT UIADD3 URZ, UPT, UPT, URZ, URZ, URZ ;  /* 0x000000fffffff290 */ /* 0x000fe4000fffe0ff */
[----:B------:R2:W-:Y:S01]  /*4590*/  @!UP1 UTMALDG.3D [UR8], [UR14], desc[UR20] ;  /* 0x000014080e0095b4 */ /* 0x0005e20008011000 */
[----:B------:R2:W-:Y:S01]  /*45a0*/  @!P4 SYNCS.ARRIVE.TRANS64.RED.A0TR RZ, [UR7+0x58], R23 ;  /* 0x00005817ffffc9a7 */ /* 0x0005e20008300407 */
[----:B------:R-:W-:Y:S01]  /*45b0*/  UPLOP3.LUT UP1, UPT, UPT, UPT, UPT, 0x80, 0x8 ;  /* 0x000000000008789c */ /* 0x000fe20003f2f070 */
[----:B------:R-:W-:Y:S01]  /*45c0*/  SYNCS.ARRIVE.TRANS64.RED.A1T0 RZ, [UR13], RZ ;  /* 0x000000ffffff79a7 */ /* 0x000fe2000810040d */
[----:B------:R-:W-:Y:S09]  /*45d0*/  @P3 BRA `(.L_x_77) ;  /* 0xfffffff400503947 */ /* 0x000ff2000383ffff */
[----:B------:R-:W-:-:S04]  /*45e0*/  SHF.L.U32 R3, R31, 0x1f, RZ ;  /* 0x0000001f1f037819 */ /* 0x000fc800000006ff */
[----:B------:R-:W1:Y:S02]  /*45f0*/  SYNCS.PHASECHK.TRANS64.TRYWAIT P0, [UR7+0x60], R3 ;  /* 0x00006003ff0075a7 */ /* 0x000e640008001107 */
[----:B-1----:R-:W-:Y:S05]  /*4600*/  @!P0 BRA `(.L_x_78) ;  /* 0x0000003000e88947 */ /* 0x002fea0003800000 */
.L_x_142:
[----:B-1----:R-:W-:-:S07]  /*4610*/  MOV R0, UR7 ;  /* 0x0000000700007c02 */ /* 0x002fce0008000f00 */
.L_x_79:
[----:B-1----:R-:W-:-:S04]  /*4620*/  SHF.L.U32 R3, R31, 0x1f, RZ ;  /* 0x0000001f1f037819 */ /* 0x002fc800000006ff */
[----:B------:R1:W3:Y:S03]  /*4630*/  SYNCS.PHASECHK.TRANS64.TRYWAIT P0, [R0+URZ+0x68], R3 ;  /* 0x00006803000075a7 */ /* 0x0002e600080011ff */
[----:B---3--:R-:W-:Y:S05]  /*4640*/  @!P0 NANOSLEEP.SYNCS 0x989680 ;  /* 0x009896800000895d */ /* 0x008fea0003900000 */
[----:B------:R-:W3:Y:S02]  /*4650*/  @!P0 SYNCS.PHASECHK.TRANS64 P0, [R0+URZ+0x68], R3 ;  /* 0x00006803000085a7 */ /* 0x000ee400080010ff */
[----:B--23--:R-:W-:Y:S05]  /*4660*/  @P0 EXIT ;  /* 0x000000000000094d */ /* 0x00cfea0003800000 */
[----:B------:R-:W-:Y:S05]  /*4670*/  BRA `(.L_x_79) ;  /* 0xfffffffc00e87947 */ /* 0x000fea000383ffff */
.L_x_68:
[----:B------:R-:W-:-:S06]  /*4680*/  UISETP.GE.AND UP1, UPT, UR8, 0x4, UPT ;  /* 0x000000040800788c */ /* 0x000fcc000bf26270 */
[----:B------:R-:W-:-:S13]  /*4690*/  PLOP3.LUT P0, PT, PT, PT, UP1, 0x80, 0x8 ;  /* 0x000000000008781c */ /* 0x000fda0003f0f018 */
[----:B------:R-:W-:Y:S05]  /*46a0*/  @!P0 EXIT ;  /* 0x000000000000894d */ /* 0x000fea0003800000 */
[----:B------:R-:W-:Y:S01]  /*46b0*/  BAR.SYNC.DEFER_BLOCKING 0x6, 0xa0 ;  /* 0x0182800000007b1d */ /* 0x000fe20000010000 */
[C---:B------:R-:W-:Y:S01]  /*46c0*/  IMAD.SHL.U32 R7, R108.reuse, 0x40, RZ ;  /* 0x000000406c077824 */ /* 0x040fe200078e00ff */
[C---:B------:R-:W-:Y:S01]  /*46d0*/  LOP3.LUT R110, R108.reuse, 0x60, RZ, 0xc0, !PT ;  /* 0x000000606c6e7812 */ /* 0x040fe200078ec0ff */
[C---:B------:R-:W-:Y:S01]  /*46e0*/  IMAD.SHL.U32 R100, R108.reuse, 0x20, RZ ;  /* 0x000000206c647824 */ /* 0x040fe200078e00ff */
[----:B------:R-:W-:Y:S01]  /*46f0*/  CS2R R106, SRZ ;  /* 0x00000000006a7805 */ /* 0x000fe2000001ff00 */
[C---:B------:R-:W-:Y:S01]  /*4700*/  IMAD.SHL.U32 R0, R108.reuse, 0x2, RZ ;  /* 0x000000026c007824 */ /* 0x040fe200078e00ff */
[----:B------:R-:W-:Y:S02]  /*4710*/  UMOV UR49, 0x400 ;  /* 0x0000040000317882 */ /* 0x000fe40000000000 */
[----:B------:R-:W1:Y:S01]  /*4720*/  LDC R99, c[0x0][0x370] ;  /* 0x0000dc00ff637b82 */ /* 0x000e620000000800 */
[----:B------:R-:W-:Y:S01]  /*4730*/  ULEA UR49, UR37, UR49, 0x18 ;  /* 0x0000003125317291 */ /* 0x000fe2000f8ec0ff */
[----:B------:R-:W-:Y:S01]  /*4740*/  LOP3.LUT R5, R7, 0x180, RZ, 0xc0, !PT ;  /* 0x0000018007057812 */ /* 0x000fe200078ec0ff */
[----:B------:R-:W-:Y:S01]  /*4750*/  IMAD.U32 R46, R108, 0x10000, RZ ;  /* 0x000100006c2e7824 */ /* 0x000fe200078e00ff */
[----:B------:R-:W-:Y:S01]  /*4760*/  LOP3.LUT R100, R100, 0xc00, RZ, 0xc0, !PT ;  /* 0x00000c0064647812 */ /* 0x000fe200078ec0ff */
[----:B------:R-:W-:Y:S01]  /*4770*/  UIADD3 UR4, UPT, UPT, UR49, 0x2200, URZ ;  /* 0x0000220031047890 */ /* 0x000fe2000fffe0ff */
[----:B------:R-:W-:Y:S01]  /*4780*/  LOP3.LUT R0, R5, 0x20, R0, 0xf8, !PT ;  /* 0x0000002005007812 */ /* 0x000fe200078ef800 */
[----:B------:R-:W-:Y:S01]  /*4790*/  IMAD.SHL.U32 R5, R108, 0x8, RZ ;  /* 0x000000086c057824 */ /* 0x000fe200078e00ff */
[----:B------:R-:W2:Y:S01]  /*47a0*/  LDC R42, c[0x0][0xb0c] ;  /* 0x0002c300ff2a7b82 */ /* 0x000ea20000000800 */
[----:B------:R-:W-:Y:S01]  /*47b0*/  LOP3.LUT R100, R100, 0x40, R7, 0xf8, !PT ;  /* 0x0000004064647812 */ /* 0x000fe200078ef807 */
[----:B------:R-:W-:Y:S01]  /*47c0*/  IMAD.MOV.U32 R44, RZ, RZ, RZ ;  /* 0x000000ffff2c7224 */ /* 0x000fe200078e00ff */
[----:B------:R-:W-:Y:S01]  /*47d0*/  LOP3.LUT R46, R46, 0x600000, RZ, 0xc0, !PT ;  /* 0x006000002e2e7812 */ /* 0x000fe200078ec0ff */
[----:B------:R-:W-:Y:S01]  /*47e0*/  IMAD.MOV.U32 R112, RZ, RZ, RZ ;  /* 0x000000ffff707224 */ /* 0x000fe200078e00ff */
[----:B------:R-:W-:-:S02]  /*47f0*/  LOP3.LUT R108, R108, 0x2, RZ, 0xc0, !PT ;  /* 0x000000026c6c7812 */ /* 0x000fc400078ec0ff */
[----:B------:R-:W-:Y:S02]  /*4800*/  CS2R R104, SRZ ;  /* 0x0000000000687805 */ /* 0x000fe4000001ff00 */
[----:B------:R-:W-:Y:S01]  /*4810*/  LOP3.LUT R5, R0, 0x30, R5, 0x78, !PT ;  /* 0x0000003000057812 */ /* 0x000fe200078e7805 */
[----:B------:R-:W4:Y:S01]  /*4820*/  LDC R97, c[0x0][0xb20] ;  /* 0x0002c800ff617b82 */ /* 0x000f220000000800 */
[----:B------:R-:W3:Y:S01]  /*4830*/  LDS R3, [UR49+0x130] ;  /* 0x00013031ff037984 */ /* 0x000ee20008000800 */
[----:B------:R-:W-:Y:S01]  /*4840*/  LOP3.LUT R100, R100, 0x200, R7, 0xf8, !PT ;  /* 0x0000020064647812 */ /* 0x000fe200078ef807 */
[----:B------:R-:W-:Y:S01]  /*4850*/  IMAD.MOV R102, RZ, RZ, -R108 ;  /* 0x000000ffff667224 */ /* 0x000fe200078e0a6c */
[----:B------:R-:W1:Y:S01]  /*4860*/  LDCU.64 UR52, c[0x0][0x348] ;  /* 0x00006900ff3477ac */ /* 0x000e620008000a00 */
[----:B------:R-:W-:Y:S01]  /*4870*/  IMAD.U32 R109, RZ, RZ, UR4 ;  /* 0x00000004ff6d7e24 */ /* 0x000fe2000f8e00ff */
[----:B------:R-:W-:Y:S02]  /*4880*/  LOP3.LUT R100, R100, R5, RZ, 0xfc, !PT ;  /* 0x0000000564647212 */ /* 0x000fe400078efcff */
[----:B------:R-:W1:Y:S01]  /*4890*/  LDC R41, c[0x0][0xb30] ;  /* 0x0002cc00ff297b82 */ /* 0x000e620000000800 */
[----:B------:R-:W1:Y:S01]  /*48a0*/  LDCU.64 UR38, c[0x0][0x888] ;  /* 0x00011100ff2677ac */ /* 0x000e620008000a00 */
[----:B------:R-:W1:Y:S06]  /*48b0*/  LDCU.64 UR44, c[0x0][0x890] ;  /* 0x00011200ff2c77ac */ /* 0x000e6c0008000a00 */
[----:B------:R-:W1:Y:S01]  /*48c0*/  LDC.64 R92, c[0x0][0xb10] ;  /* 0x0002c400ff5c7b82 */ /* 0x000e620000000a00 */
[----:B------:R-:W-:-:S07]  /*48d0*/  UIADD3 UR48, UPT, UPT, UR49, 0x200, URZ ;  /* 0x0000020031307890 */ /* 0x000fce000fffe0ff */
[----:B------:R-:W1:Y:S08]  /*48e0*/  LDC.64 R38, c[0x0][0xb18] ;  /* 0x0002c600ff267b82 */ /* 0x000e700000000a00 */
[----:B------:R-:W1:Y:S08]  /*48f0*/  LDC.64 R36, c[0x0][0xb28] ;  /* 0x0002ca00ff247b82 */ /* 0x000e700000000a00 */
[----:B------:R-:W1:Y:S01]  /*4900*/  LDC.64 R90, c[0x0][0x8b0] ;  /* 0x00022c00ff5a7b82 */ /* 0x000e620000000a00 */
[----:B---3--:R-:W-:-:S07]  /*4910*/  IMAD.IADD R46, R3, 0x1, R46 ;  /* 0x00000001032e7824 */ /* 0x008fce00078e022e */
[----:B------:R-:W3:Y:S08]  /*4920*/  LDC.64 R88, c[0x0][0x8a8] ;  /* 0x00022a00ff587b82 */ /* 0x000ef00000000a00 */
[----:B--2-4-:R-:W1:Y:S02]  /*4930*/  LDC R98, c[0x0][0x374] ;  /* 0x0000dd00ff627b82 */ /* 0x014e640000000800 */
.L_x_105:
[----:B------:R-:W-:Y:S02]  /*4940*/  LEA R0, R112, UR49, 0x3 ;  /* 0x0000003170007c11 */ /* 0x000fe4000f8e18ff */
[----:B------:R-:W-:Y:S02]  /*4950*/  SHF.L.U32 R3, R106, 0x1f, RZ ;  /* 0x0000001f6a037819 */ /* 0x000fe400000006ff */
[----:B------:R-:W-:Y:S02]  /*4960*/  LEA R16, R112, UR49, 0x4 ;  /* 0x0000003170107c11 */ /* 0x000fe4000f8e20ff */
[----:B------:R-:W2:Y:S02]  /*4970*/  SYNCS.PHASECHK.TRANS64.TRYWAIT P0, [R0+URZ+0x80], R3 ;  /* 0x00008003000075a7 */ /* 0x000ea400080011ff */
[----:B-12---:R-:W-:Y:S05]  /*4980*/  @!P0 BRA `(.L_x_80) ;  /* 0x0000003000208947 */ /* 0x006fea0003800000 */
.L_x_143:
[----:B------:R-:W4:Y:S01]  /*4990*/  LDC.64 R12, c[0x0][0xb10] ;  /* 0x0002c400ff0c7b82 */ /* 0x000f220000000a00 */
[----:B------:R-:W3:Y:S01]  /*49a0*/  LDS.128 R16, [R16+0x110] ;  /* 0x0001100010107984 */ /* 0x000ee20000000c00 */
[----:B-1----:R-:W-:Y:S01]  /*49b0*/  ISETP.NE.AND P1, PT, R41, 0x1, PT ;  /* 0x000000012900780c */ /* 0x002fe20003f25270 */
[----:B--2---:R-:W-:Y:S01]  /*49c0*/  VIADD R0, R0, 0x90 ;  /* 0x0000009000007836 */ /* 0x004fe20000000000 */
[----:B------:R-:W-:Y:S04]  /*49d0*/  ISETP.GE.AND P0, PT, R40, 0x1, PT ;  /* 0x000000012800780c */ /* 0x000fe80003f06270 */
[----:B------:R-:W1:Y:S01]  /*49e0*/  LDC.64 R10, c[0x0][0xb18] ;  /* 0x0002c600ff0a7b82 */ /* 0x000e620000000a00 */
[----:B------:R-:W-:Y:S01]  /*49f0*/  PRMT R0, RZ, 0x654, R0 ;  /* 0x00000654ff007816 */ /* 0x000fe20000000000 */
[----:B------:R-:W-:Y:S01]  /*4a00*/  @!PT LDS RZ, [RZ] ;  /* 0x00000000fffff984 */ /* 0x000fe20000000800 */
[----:B------:R-:W-:Y:S01]  /*4a10*/  @!PT LDS RZ, [RZ] ;  /* 0x00000000fffff984 */ /* 0x000fe20000000800 */
[----:B------:R-:W-:Y:S01]  /*4a20*/  @!PT LDS RZ, [RZ] ;  /* 0x00000000fffff984 */ /* 0x000fe20000000800 */
[----:B------:R-:W-:Y:S01]  /*4a30*/  @!PT LDS RZ, [RZ] ;  /* 0x00000000fffff984 */ /* 0x000fe20000000800 */
[----:B------:R2:W-:Y:S06]  /*4a40*/  MEMBAR.ALL.CTA ;  /* 0x0000000000007992 */ /* 0x0005ec0000008000 */
[----:B--2---:R-:W2:Y:S01]  /*4a50*/  FENCE.VIEW.ASYNC.S ;  /* 0x00000000000073c6 */ /* 0x004ea20000000000 */
[----:B------:R-:W1:Y:S08]  /*4a60*/  @!P1 LDC R14, c[0x0][0xb20] ;  /* 0x0002c800ff0e9b82 */ /* 0x000e700000000800 */
[----:B------:R-:W1:Y:S01]  /*4a70*/  @!P1 LDC R9, c[0x0][0xb0c] ;  /* 0x0002c300ff099b82 */ /* 0x000e620000000800 */
[----:B--2---:R2:W-:Y:S01]  /*4a80*/  SYNCS.ARRIVE.TRANS64.RED.A1T0 RZ, [R0+URZ], RZ ;  /* 0x000000ff00ff79a7 */ /* 0x0045e200081004ff */
[----:B---3--:R-:W-:Y:S04]  /*4a90*/  LOP3.LUT P4, RZ, R18, 0x1, RZ, 0xc0, !PT ;  /* 0x0000000112ff7812 */ /* 0x008fe8000788c0ff */
[----:B------:R-:W-:Y:S09]  /*4aa0*/  P2R R111, PR, RZ, 0x10 ;  /* 0x00000010ff6f7803 */ /* 0x000ff20000000000 */
[----:B------:R-:W-:Y:S02]  /*4ab0*/  @P4 MOV R45, R16 ;  /* 0x00000010002d4202 */ /* 0x000fe40000000f00 */
[----:B------:R-:W-:Y:S01]  /*4ac0*/  @P4 LOP3.LUT R43, R17, 0xffff, RZ, 0xc0, !PT ;  /* 0x0000ffff112b4812 */ /* 0x000fe200078ec0ff */
[----:B--2-4-:R-:W-:Y:S06]  /*4ad0*/  @!P0 BRA `(.L_x_81) ;  /* 0x0000000000a48947 */ /* 0x014fec0003800000 */
[----:B------:R-:W-:Y:S01]  /*4ae0*/  IMAD.HI.U32 R24, R98, R39, RZ ;  /* 0x0000002762187227 */ /* 0x000fe200078e00ff */
[----:B------:R-:W-:Y:S02]  /*4af0*/  ISETP.NE.AND P0, PT, R38, 0x1, PT ;  /* 0x000000012600780c */ /* 0x000fe40003f05270 */
[----:B------:R-:W-:Y:S01]  /*4b00*/  ISETP.NE.AND P2, PT, R40, 0x1, PT ;  /* 0x000000012800780c */ /* 0x000fe20003f45270 */
[-C--:B------:R-:W-:Y:S01]  /*4b10*/  IMAD.HI.U32 R22, R99, R92.reuse, RZ ;  /* 0x0000005c63167227 */ /* 0x080fe200078e00ff */
[----:B------:R-:W-:Y:S02]  /*4b20*/  SHF.R.U32.HI R23, RZ, R97, R24 ;  /* 0x00000061ff177219 */ /* 0x000fe40000011618 */
[----:B------:R-:W-:Y:S01]  /*4b30*/  ISETP.NE.AND P3, PT, R42, 0x1, PT ;  /* 0x000000012a00780c */ /* 0x000fe20003f65270 */
[----:B------:R-:W-:Y:S01]  /*4b40*/  IMAD.HI.U32 R28, R43, R39, RZ ;  /* 0x000000272b1c7227 */ /* 0x000fe200078e00ff */
[----:B------:R-:W-:Y:S02]  /*4b50*/  SHF.R.U32.HI R22, RZ, R93, R22 ;  /* 0x0000005dff167219 */ /* 0x000fe40000011616 */
[----:B------:R-:W-:Y:S01]  /*4b60*/  SEL R3, R98, R23, !P0 ;  /* 0x0000001762037207 */ /* 0x000fe20004000000 */
[----:B------:R-:W-:Y:S01]  /*4b70*/  IMAD.HI.U32 R26, R45, R92, RZ ;  /* 0x0000005c2d1a7227 */ /* 0x000fe200078e00ff */
[----:B------:R-:W-:Y:S03]  /*4b80*/  SEL R7, R99, R22, !P3 ;  /* 0x0000001663077207 */ /* 0x000fe60005800000 */
[-C--:B------:R-:W-:Y:S01]  /*4b90*/  IMAD.HI.U32 R22, R3, R36.reuse, RZ ;  /* 0x0000002403167227 */ /* 0x080fe200078e00ff */
[----:B------:R-:W-:Y:S03]  /*4ba0*/  SHF.R.U32.HI R26, RZ, R93, R26 ;  /* 0x0000005dff1a7219 */ /* 0x000fe6000001161a */
[----:B------:R-:W-:Y:S01]  /*4bb0*/  IMAD.HI.U32 R24, R7, R36, RZ ;  /* 0x0000002407187227 */ /* 0x000fe200078e00ff */
[----:B------:R-:W-:Y:S02]  /*4bc0*/  @P2 SHF.R.U32.HI R3, RZ, R37, R22 ;  /* 0x00000025ff032219 */ /* 0x000fe40000011616 */
[----:B------:R-:W-:Y:S02]  /*4bd0*/  SHF.R.U32.HI R22, RZ, R97, R28 ;  /* 0x00000061ff167219 */ /* 0x000fe4000001161c */
[----:B------:R-:W-:Y:S01]  /*4be0*/  @P2 SHF.R.U32.HI R7, RZ, R37, R24 ;  /* 0x00000025ff072219 */ /* 0x000fe20000011618 */
[C---:B------:R-:W-:Y:S01]  /*4bf0*/  IMAD R2, R40.reuse, R3, RZ ;  /* 0x0000000328027224 */ /* 0x040fe200078e02ff */
[----:B------:R-:W-:Y:S02]  /*4c00*/  SEL R5, R43, R22, !P0 ;  /* 0x000000162b057207 */ /* 0x000fe40004000000 */
[----:B------:R-:W-:Y:S01]  /*4c10*/  SEL R3, R45, R26, !P3 ;  /* 0x0000001a2d037207 */ /* 0x000fe20005800000 */
[----:B------:R-:W-:Y:S01]  /*4c20*/  IMAD R4, R40, R7, RZ ;  /* 0x0000000728047224 */ /* 0x000fe200078e02ff */
[C---:B------:R-:W-:Y:S01]  /*4c30*/  ISETP.GE.AND P0, PT, R5.reuse, R2, PT ;  /* 0x000000020500720c */ /* 0x040fe20003f06270 */
[----:B------:R-:W-:Y:S03]  /*4c40*/  IMAD.HI.U32 R6, R5, R36, RZ ;  /* 0x0000002405067227 */ /* 0x000fe600078e00ff */
[----:B------:R-:W-:Y:S01]  /*4c50*/  ISETP.GE.OR P0, PT, R3, R4, P0 ;  /* 0x000000040300720c */ /* 0x000fe20000706670 */
[----:B------:R-:W-:Y:S01]  /*4c60*/  IMAD.MOV R4, RZ, RZ, -R3 ;  /* 0x000000ffff047224 */ /* 0x000fe200078e0a03 */
[-C--:B------:R-:W-:Y:S03]  /*4c70*/  SHF.R.U32.HI R6, RZ, R37.reuse, R6 ;  /* 0x00000025ff067219 */ /* 0x080fe60000011606 */
[----:B------:R-:W-:Y:S01]  /*4c80*/  IMAD R45, R42, R4, R45 ;  /* 0x000000042a2d7224 */ /* 0x000fe200078e022d */
[----:B------:R-:W-:Y:S05]  /*4c90*/  SEL R15, R5, R6, !P2 ;  /* 0x00000006050f7207 */ /* 0x000fea0005000000 */
[----:B------:R-:W-:Y:S02]  /*4ca0*/  IMAD.MOV R6, RZ, RZ, -R15 ;  /* 0x000000ffff067224 */ /* 0x000fe400078e0a0f */
[C---:B------:R-:W-:Y:S04]  /*4cb0*/  @!P0 IMAD.HI.U32 R2, R3.reuse, R36, RZ ;  /* 0x0000002403028227 */ /* 0x040fe800078e00ff */
[----:B------:R-:W-:Y:S01]  /*4cc0*/  IMAD R6, R40, R6, R5 ;  /* 0x0000000628067224 */ /* 0x000fe200078e0205 */
[----:B------:R-:W-:Y:S04]  /*4cd0*/  @!P0 SHF.R.U32.HI R2, RZ, R37, R2 ;  /* 0x00000025ff028219 */ /* 0x000fe80000011602 */
[----:B------:R-:W-:Y:S02]  /*4ce0*/  @!P0 SEL R0, R3, R2, !P2 ;  /* 0x0000000203008207 */ /* 0x000fe40005000000 */
[----:B------:R-:W-:Y:S02]  /*4cf0*/  IADD3 R2, PT, PT, -R5, RZ, RZ ;  /* 0x000000ff05027210 */ /* 0x000fe40007ffe1ff */
[----:B------:R-:W-:Y:S01]  /*4d00*/  @!P0 IADD3 R8, PT, PT, R15, -R0, RZ ;  /* 0x800000000f088210 */ /* 0x000fe20007ffe0ff */
[----:B------:R-:W-:Y:S02]  /*4d10*/  @!P0 IMAD R0, R7, R6, R0 ;  /* 0x0000000607008224 */ /* 0x000fe400078e0200 */
[----:B------:R-:W-:Y:S02]  /*4d20*/  IMAD R43, R38, R2, R43 ;  /* 0x00000002262b7224 */ /* 0x000fe400078e022b */
[----:B------:R-:W-:Y:S02]  /*4d30*/  @!P0 IMAD R5, R8, R40, R3 ;  /* 0x0000002808058224 */ /* 0x000fe400078e0203 */
[----:B------:R-:W-:Y:S04]  /*4d40*/  @!P0 IMAD.MOV.U32 R3, RZ, RZ, R0 ;  /* 0x000000ffff038224 */ /* 0x000fe800078e0000 */
[----:B------:R-:W-:Y:S02]  /*4d50*/  IMAD R45, R3, R42, R45 ;  /* 0x0000002a032d7224 */ /* 0x000fe400078e022d */
[----:B------:R-:W-:Y:S07]  /*4d60*/  IMAD R43, R5, R38, R43 ;  /* 0x00000026052b7224 */ /* 0x000fee00078e022b */
.L_x_81:
[----:B-1----:R-:W-:Y:S01]  /*4d70*/  @!P1 ISETP.NE.AND P0, PT, R10, 0x1, PT ;  /* 0x000000010a00980c */ /* 0x002fe20003f05270 */
[----:B------:R-:W-:Y:S01]  /*4d80*/  @!P1 IMAD.HI.U32 R0, R45, R12, RZ ;  /* 0x0000000c2d009227 */ /* 0x000fe200078e00ff */
[----:B------:R-:W-:Y:S01]  /*4d90*/  @!P1 ISETP.NE.AND P2, PT, R9, 0x1, PT ;  /* 0x000000010900980c */ /* 0x000fe20003f45270 */
[----:B------:R-:W-:Y:S01]  /*4da0*/  ULOP3.LUT UP0, URZ, UR48, 0x1b0, URZ, 0xc0, !UPT ;  /* 0x000001b030ff7892 */ /* 0x000fe2000f80c0ff */
[----:B------:R-:W-:Y:S01]  /*4db0*/  R2UR UR42, R21 ;  /* 0x00000000152a72ca */ /* 0x000fe200000e0000 */
[----:B------:R-:W-:Y:S01]  /*4dc0*/  @!P1 IMAD.HI.U32 R3, R43, R11, RZ ;  /* 0x0000000b2b039227 */ /* 0x000fe200078e00ff */
[----:B------:R-:W-:Y:S02]  /*4dd0*/  @!P1 SHF.R.U32.HI R0, RZ, R13, R0 ;  /* 0x0000000dff009219 */ /* 0x000fe40000011600 */
[----:B------:R-:W-:Y:S01]  /*4de0*/  R2UR UR41, R20 ;  /* 0x00000000142972ca */ /* 0x000fe200000e0000 */
[----:B------:R-:W-:Y:S01]  /*4df0*/  VIADD R112, R112, 0x1 ;  /* 0x0000000170707836 */ /* 0x000fe20000000000 */
[----:B------:R-:W-:Y:S02]  /*4e00*/  @!P1 SHF.R.U32.HI R2, RZ, R14, R3 ;  /* 0x0000000eff029219 */ /* 0x000fe40000011603 */
[----:B------:R-:W-:Y:S02]  /*4e10*/  @!P1 SEL R3, R45, R0, !P2 ;  /* 0x000000002d039207 */ /* 0x000fe40005000000 */
[----:B------:R-:W-:Y:S02]  /*4e20*/  @!P1 SEL R2, R43, R2, !P0 ;  /* 0x000000022b029207 */ /* 0x000fe40004000000 */
[----:B------:R-:W-:Y:S01]  /*4e30*/  @P4 SHF.R.U32.HI R103, RZ, 0x10, R17 ;  /* 0x00000010ff674819 */ /* 0x000fe20000011611 */
[----:B------:R-:W-:Y:S02]  /*4e40*/  USHF.L.U32 UR42, UR42, 0x6, URZ ;  /* 0x000000062a2a7899 */ /* 0x000fe400080006ff */
[----:B------:R-:W-:Y:S02]  /*4e50*/  @!P1 IMAD.IADD R0, R2, 0x1, -R3 ;  /* 0x0000000102009824 */ /* 0x000fe400078e0a03 */
[----:B------:R-:W-:Y:S01]  /*4e60*/  @!P1 IMAD.IADD R2, R3, 0x1, -R2 ;  /* 0x0000000103029824 */ /* 0x000fe200078e0a02 */
[----:B------:R-:W-:Y:S01]  /*4e70*/  USHF.L.U32 UR41, UR41, 0x7, URZ ;  /* 0x0000000729297899 */ /* 0x000fe200080006ff */
[----:B------:R-:W-:Y:S02]  /*4e80*/  @!P1 IMAD R45, R0, R9, R45 ;  /* 0x00000009002d9224 */ /* 0x000fe400078e022d */
[----:B------:R-:W-:Y:S01]  /*4e90*/  @!P1 IMAD R43, R2, R10, R43 ;  /* 0x0000000a022b9224 */ /* 0x000fe200078e022b */
[----:B------:R-:W-:Y:S08]  /*4ea0*/  BRA.U !UP0, `(.L_x_82) ;  /* 0x0000000108407547 */ /* 0x000ff0000b800000 */
[----:B------:R-:W1:Y:S01]  /*4eb0*/  LDCU.64 UR8, c[0x4][0x80] ;  /* 0x01001000ff0877ac */ /* 0x000e620008000a00 */
[----:B------:R-:W-:Y:S01]  /*4ec0*/  MOV R3, 0x0 ;  /* 0x0000000000037802 */ /* 0x000fe20000000f00 */
[----:B------:R-:W-:Y:S02]  /*4ed0*/  HFMA2 R12, -RZ, RZ, 0, 5.9604644775390625e-08 ;  /* 0x00000001ff0c7431 */ /* 0x000fe400000001ff */
[----:B------:R-:W-:Y:S02]  /*4ee0*/  IMAD.MOV.U32 R8, RZ, RZ, 0x70 ;  /* 0x00000070ff087424 */ /* 0x000fe400078e00ff */
[----:B------:R-:W-:Y:S01]  /*4ef0*/  IMAD.MOV.U32 R13, RZ, RZ, RZ ;  /* 0x000000ffff0d7224 */ /* 0x000fe200078e00ff */
[----:B------:R-:W2:Y:S01]  /*4f00*/  LDCU.64 UR6, c[0x4][0x88] ;  /* 0x01001100ff0677ac */ /* 0x000ea20008000a00 */
[----:B------:R-:W3:Y:S01]  /*4f10*/  LDC.64 R2, c[0x4][R3] ;  /* 0x0100000003027b82 */ /* 0x000ee20000000a00 */
[----:B------:R-:W4:Y:S01]  /*4f20*/  LDCU.64 UR4, c[0x4][0x8] ;  /* 0x01000100ff0477ac */ /* 0x000f220008000a00 */
[----:B-1----:R-:W-:Y:S01]  /*4f30*/  MOV R5, UR9 ;  /* 0x0000000900057c02 */ /* 0x002fe20008000f00 */
[----:B------:R-:W-:Y:S01]  /*4f40*/  IMAD.U32 R4, RZ, RZ, UR8 ;  /* 0x00000008ff047e24 */ /* 0x000fe2000f8e00ff */
[----:B--2---:R-:W-:Y:S01]  /*4f50*/  MOV R7, UR7 ;  /* 0x0000000700077c02 */ /* 0x004fe20008000f00 */
[----:B------:R-:W-:Y:S01]  /*4f60*/  IMAD.U32 R6, RZ, RZ, UR6 ;  /* 0x00000006ff067e24 */ /* 0x000fe2000f8e00ff */
[----:B----4-:R-:W-:Y:S01]  /*4f70*/  MOV R11, UR5 ;  /* 0x00000005000b7c02 */ /* 0x010fe20008000f00 */
[----:B------:R-:W-:Y:S02]  /*4f80*/  IMAD.U32 R10, RZ, RZ, UR4 ;  /* 0x00000004ff0a7e24 */ /* 0x000fe4000f8e00ff */
[----:B------:R-:W-:Y:S07]  /*4f90*/  LEPC R20, `(.L_x_82) ;  /* 0x000000001014794e */ /* 0x000fee0000000000 */
[----:B---3-5:R-:W-:Y:S05]  /*4fa0*/  CALL.ABS.NOINC R2 ;  /* 0x0000000002007343 */ /* 0x028fea0003c00000 */
.L_x_82:
[----:B------:R-:W-:Y:S01]  /*4fb0*/  LOP3.LUT P0, RZ, R109, 0x1b0, RZ, 0xc0, !PT ;  /* 0x000001b06dff7812 */ /* 0x000fe2000780c0ff */
[----:B------:R-:W-:Y:S11]  /*4fc0*/  BSSY.RECONVERGENT B6, `(.L_x_83) ;  /* 0x0000013000067945 */ /* 0x000ff60003800200 */
[----:B------:R-:W-:Y:S01]  /*4fd0*/  @!UPT UIADD3 URZ, UPT, UPT, URZ, URZ, URZ ;  /* 0x000000fffffff290 */ /* 0x000fe2000fffe0ff */
[----:B------:R-:W-:Y:S05]  /*4fe0*/  @!P0 BRA `(.L_x_84) ;  /* 0x0000000000408947 */ /* 0x000fea0003800000 */
        /* <DEDUP_REMOVED lines=16> */
.L_x_84:
[----:B------:R-:W-:Y:S05]  /*50f0*/  BSYNC.RECONVERGENT B6 ;  /* 0x0000000000067941 */ /* 0x000fea0003800200 */
.L_x_83:
[----:B------:R-:W-:Y:S01]  /*5100*/  ISETP.NE.U32.AND P4, PT, R90, RZ, PT ;  /* 0x000000ff5a00720c */ /* 0x000fe20003f85070 */
[----:B------:R-:W-:Y:S01]  /*5110*/  UISETP.NE.AND UP2, UPT, UR50, URZ, UPT ;  /* 0x000000ff3200728c */ /* 0x000fe2000bf45270 */
[----:B------:R-:W-:Y:S01]  /*5120*/  ISETP.NE.U32.AND P2, PT, RZ, UR38, PT ;  /* 0x00000026ff007c0c */ /* 0x000fe2000bf45070 */
[----:B------:R-:W-:Y:S01]  /*5130*/  UISETP.NE.U32.AND UP1, UPT, UR44, URZ, UPT ;  /* 0x000000ff2c00728c */ /* 0x000fe2000bf25070 */
[----:B------:R-:W-:Y:S01]  /*5140*/  ISETP.NE.AND.EX P4, PT, R91, RZ, PT, P4 ;  /* 0x000000ff5b00720c */ /* 0x000fe20003f85340 */
[----:B------:R-:W-:Y:S01]  /*5150*/  UPLOP3.LUT UP0, UPT, UPT, UPT, UPT, 0x40, 0x4 ;  /* 0x000000000004789c */ /* 0x000fe20003f0e870 */
[----:B------:R-:W-:Y:S01]  /*5160*/  ISETP.NE.AND.EX P2, PT, RZ, UR39, PT, P2 ;  /* 0x00000027ff007c0c */ /* 0x000fe2000bf45320 */
[----:B------:R-:W-:Y:S01]  /*5170*/  UISETP.NE.AND.EX UP1, UPT, UR45, URZ, UPT, UP1 ;  /* 0x000000ff2d00728c */ /* 0x000fe2000bf25310 */
[----:B------:R-:W-:Y:S04]  /*5180*/  PLOP3.LUT P1, PT, PT, PT, UP2, 0x80, 0x8 ;  /* 0x000000000008781c */ /* 0x000fe80003f2f028 */
[----:B------:R-:W-:Y:S06]  /*5190*/  @UP2 UPLOP3.LUT UP0, UPT, UPT, UPT, UP1, 0x80, 0x8 ;  /* 0x000000000008289c */ /* 0x000fec0003f0f010 */
[----:B------:R-:W-:Y:S01]  /*51a0*/  PLOP3.LUT P0, PT, PT, PT, UP0, 0x80, 0x8 ;  /* 0x000000000008781c */ /* 0x000fe20003f0f008 */
[----:B------:R-:W-:Y:S01]  /*51b0*/  @!UPT UIADD3 URZ, UPT, UPT, URZ, URZ, URZ ;  /* 0x000000fffffff290 */ /* 0x000fe2000fffe0ff */
[----:B------:R-:W-:Y:S11]  /*51c0*/  BRA.U !UP1, `(.L_x_85) ;  /* 0x0000000109387547 */ /* 0x000ff6000b800000 */
[----:B------:R-:W-:Y:S01]  /*51d0*/  UISETP.NE.U32.AND UP0, UPT, UR38, URZ, UPT ;  /* 0x000000ff2600728c */ /* 0x000fe2000bf05070 */
[----:B------:R-:W-:Y:S02]  /*51e0*/  HFMA2 R0, -RZ, RZ, 0, 5.9604644775390625e-08 ;  /* 0x00000001ff007431 */ /* 0x000fe400000001ff */
[----:B------:R-:W-:Y:S01]  /*51f0*/  IMAD.MOV.U32 R95, RZ, RZ, 0x1 ;  /* 0x00000001ff5f7424 */ /* 0x000fe200078e00ff */
[----:B------:R-:W-:Y:S06]  /*5200*/  UISETP.NE.AND.EX UP0, UPT, UR39, URZ, UPT, UP0 ;  /* 0x000000ff2700728c */ /* 0x000fec000bf05300 */
[----:B------:R-:W-:Y:S05]  /*5210*/  PLOP3.LUT P3, PT, PT, PT, UP0, 0x80, 0x8 ;  /* 0x000000000008781c */ /* 0x000fea0003f6f008 */
[----:B------:R-:W1:Y:S01]  /*5220*/  @UP0 LDCU.64 UR6, c[0x0][0x888] ;  /* 0x00011100ff0607ac */ /* 0x000e620008000a00 */
[----:B------:R-:W-:Y:S07]  /*5230*/  @UP0 UIMAD UR4, UR36, UR44, URZ ;  /* 0x0000002c240402a4 */ /* 0x000fee000f8e02ff */
[----:B------:R-:W-:Y:S01]  /*5240*/  @!P3 PRMT R95, R0, 0x7610, R95 ;  /* 0x00007610005fb816 */ /* 0x000fe2000000005f */
[----:B-1----:R-:W-:Y:S03]  /*5250*/  @UP0 UIMAD.WIDE UR6, UR4, 0x4, UR6 ;  /* 0x00000004040608a5 */ /* 0x002fe6000f8e0206 */
[----:B------:R-:W1:Y:S03]  /*5260*/  @!UP0 LDCU UR4, c[0x0][0x880] ;  /* 0x00011000ff0487ac */ /* 0x000e660008000800 */
[----:B------:R-:W-:Y:S01]  /*5270*/  IMAD.U32 R2, RZ, RZ, UR6 ;  /* 0x00000006ff027e24 */ /* 0x000fe2000f8e00ff */
[----:B------:R-:W-:Y:S05]  /*5280*/  MOV R3, UR7 ;  /* 0x0000000700037c02 */ /* 0x000fea0008000f00 */
[----:B-----5:R2:W5:Y:S02]  /*5290*/  @P3 LDG.E R49, desc[UR46][R2.64] ;  /* 0x0000002e02313981 */ /* 0x020564000c1e1900 */
[----:B-12---:R-:W-:Y:S02]  /*52a0*/  @!P3 IMAD.U32 R49, RZ, RZ, UR4 ;  /* 0x00000004ff31be24 */ /* 0x006fe4000f8e00ff */
.L_x_85:
[----:B------:R-:W-:Y:S05]  /*52b0*/  @!P4 BRA `(.L_x_86) ;  /* 0x000000000020c947 */ /* 0x000fea0003800000 */
[----:B------:R-:W-:Y:S04]  /*52c0*/  ISETP.NE.U32.AND P3, PT, R88, RZ, PT ;  /* 0x000000ff5800720c */ /* 0x000fe80003f65070 */
[----:B------:R-:W-:Y:S11]  /*52d0*/  ISETP.NE.AND.EX P3, PT, R89, RZ, PT, P3 ;  /* 0x000000ff5900720c */ /* 0x000ff60003f65330 */
[----:B------:R-:W-:Y:S02]  /*52e0*/  @!UPT UIADD3 URZ, UPT, UPT, URZ, URZ, URZ ;  /* 0x000000fffffff290 */ /* 0x000fe4000fffe0ff */
[----:B------:R-:W1:Y:S01]  /*52f0*/  @P3 LDC.64 R2, c[0x0][0x8a8] ;  /* 0x00022a00ff023b82 */ /* 0x000e620000000a00 */
[----:B------:R-:W-:Y:S04]  /*5300*/  @P3 IMAD R0, R90, UR36, RZ ;  /* 0x000000245a003c24 */ /* 0x000fe8000f8e02ff */
[----:B-1----:R-:W-:Y:S05]  /*5310*/  @P3 IMAD.WIDE R2, R0, 0x4, R2 ;  /* 0x0000000400023825 */ /* 0x002fea00078e0202 */
[----:B-----5:R1:W5:Y:S02]  /*5320*/  @P3 LDG.E R47, desc[UR46][R2.64] ;  /* 0x0000002e022f3981 */ /* 0x020364000c1e1900 */
[----:B-1----:R-:W2:Y:S02]  /*5330*/  @!P3 LDC R47, c[0x0][0x8a0] ;  /* 0x00022800ff2fbb82 */ /* 0x002ea40000000800 */
.L_x_86:
[----:B-----5:R-:W-:Y:S01]  /*5340*/  FSETP.NEU.AND P4, PT, R49, RZ, PT ;  /* 0x000000ff3100720b */ /* 0x020fe20003f8d000 */
[----:B------:R-:W-:Y:S01]  /*5350*/  BSSY B1, `(.L_x_87) ;  /* 0x0000042000017945 */ /* 0x000fe20003800000 */
[----:B------:R-:W-:Y:S01]  /*5360*/  SEL R7, RZ, 0xffffffff, P2 ;  /* 0xffffffffff077807 */ /* 0x000fe20001000000 */
[----:B------:R-:W-:Y:S01]  /*5370*/  IMAD.MOV.U32 R115, RZ, RZ, 0x1 ;  /* 0x00000001ff737424 */ /* 0x000fe200078e00ff */
[----:B------:R-:W-:Y:S02]  /*5380*/  LOP3.LUT P3, RZ, R95, 0xff, RZ, 0xc0, !PT ;  /* 0x000000ff5fff7812 */ /* 0x000fe4000786c0ff */
[----:B------:R-:W-:Y:S02]  /*5390*/  CS2R R86, SRZ ;  /* 0x0000000000567805 */ /* 0x000fe4000001ff00 */
[----:B------:R-:W-:Y:S02]  /*53a0*/  @P1 SEL R4, RZ, 0xffffffff, P4 ;  /* 0xffffffffff041807 */ /* 0x000fe40002000000 */
[----:B------:R-:W-:Y:S02]  /*53b0*/  CS2R R84, SRZ ;  /* 0x0000000000547805 */ /* 0x000fe4000001ff00 */
[----:B------:R-:W-:Y:S02]  /*53c0*/  LEA R0, R105, UR49, 0x3 ;  /* 0x0000003169007c11 */ /* 0x000fe4000f8e18ff */
[----:B------:R-:W-:Y:S02]  /*53d0*/  CS2R R82, SRZ ;  /* 0x0000000000527805 */ /* 0x000fe4000001ff00 */
[----:B------:R-:W-:Y:S02]  /*53e0*/  @P0 SEL R4, R7, R4, !P3 ;  /* 0x0000000407040207 */ /* 0x000fe40005800000 */
[----:B------:R-:W-:Y:S02]  /*53f0*/  CS2R R80, SRZ ;  /* 0x0000000000507805 */ /* 0x000fe4000001ff00 */
[----:B------:R-:W-:Y:S02]  /*5400*/  LEA R113, R44, UR49, 0x3 ;  /* 0x000000312c717c11 */ /* 0x000fe4000f8e18ff */
[----:B------:R-:W-:Y:S02]  /*5410*/  @P1 LOP3.LUT R4, R4, 0x1, RZ, 0xc0, !PT ;  /* 0x0000000104041812 */ /* 0x000fe400078ec0ff */
[----:B------:R-:W-:Y:S02]  /*5420*/  SHF.L.U32 R2, R107, 0x1f, RZ ;  /* 0x0000001f6b027819 */ /* 0x000fe400000006ff */
[----:B------:R-:W-:Y:S02]  /*5430*/  ISETP.NE.U32.OR P6, PT, R4, 0x1, !P1 ;  /* 0x000000010400780c */ /* 0x000fe40004fc5470 */
[----:B------:R-:W-:Y:S02]  /*5440*/  PLOP3.LUT P2, PT, PT, PT, UP1, 0x80, 0x8 ;  /* 0x000000000008781c */ /* 0x000fe40003f4f018 */
[----:B------:R-:W-:Y:S02]  /*5450*/  LEA.HI R5, R44, R44, RZ, 0x1 ;  /* 0x0000002c2c057211 */ /* 0x000fe400078f08ff */
[----:B------:R-:W-:Y:S02]  /*5460*/  SEL R4, RZ, 0xffffffff, P4 ;  /* 0xffffffffff047807 */ /* 0x000fe40002000000 */
[----:B------:R-:W-:Y:S01]  /*5470*/  P2R R114, PR, RZ, 0x40 ;  /* 0x00000040ff727803 */ /* 0x000fe20000000000 */
[C---:B------:R-:W-:Y:S01]  /*5480*/  IMAD.SHL.U32 R3, R5.reuse, 0x40, RZ ;  /* 0x0000004005037824 */ /* 0x040fe200078e00ff */
[----:B------:R-:W-:Y:S03]  /*5490*/  LOP3.LUT R5, R5, 0xffe, RZ, 0xc0, !PT ;  /* 0x00000ffe05057812 */ /* 0x000fe600078ec0ff */
[----:B------:R-:W-:Y:S02]  /*54a0*/  @P6 SHF.L.U32 R9, R104, 0x1f, RZ ;  /* 0x0000001f68096819 */ /* 0x000fe400000006ff */
[----:B------:R-:W-:Y:S01]  /*54b0*/  @P2 SEL R4, R7, R4, !P3 ;  /* 0x0000000407042207 */ /* 0x000fe20005800000 */
[----:B------:R-:W-:Y:S01]  /*54c0*/  IMAD.IADD R48, R44, 0x1, -R5 ;  /* 0x000000012c307824 */ /* 0x000fe200078e0a05 */
[----:B------:R-:W1:Y:S01]  /*54d0*/  @P6 SYNCS.PHASECHK.TRANS64.TRYWAIT P1, [R0+URZ+0x50], R9 ;  /* 0x00005009000065a7 */ /* 0x000e6200080211ff */
[----:B------:R-:W-:Y:S02]  /*54e0*/  LOP3.LUT R3, R3, 0xffffff80, RZ, 0xc0, !PT ;  /* 0xffffff8003037812 */ /* 0x000fe400078ec0ff */
[----:B------:R-:W-:Y:S03]  /*54f0*/  LOP3.LUT R4, R4, 0x1, RZ, 0xc0, !PT ;  /* 0x0000000104047812 */ /* 0x000fe600078ec0ff */
[----:B------:R-:W-:Y:S01]  /*5500*/  IMAD.IADD R3, R46, 0x1, R3 ;  /* 0x000000012e037824 */ /* 0x000fe200078e0203 */
[----:B------:R-:W-:Y:S03]  /*5510*/  ISETP.NE.U32.AND P5, PT, R4, 0x1, PT ;  /* 0x000000010400780c */ /* 0x000fe60003fa5070 */
[----:B------:R-:W-:Y:S01]  /*5520*/  IMAD R48, R48, 0x100000, R3 ;  /* 0x0010000030307824 */ /* 0x000fe200078e0203 */
[----:B------:R-:W-:Y:S01]  /*5530*/  P2R R124, PR, RZ, 0x20 ;  /* 0x00000020ff7c7803 */ /* 0x000fe20000000000 */
[----:B------:R3:W4:Y:S01]  /*5540*/  SYNCS.PHASECHK.TRANS64.TRYWAIT P0, [R113+URZ+0xa0], R2 ;  /* 0x0000a002710075a7 */ /* 0x00072200080011ff */
[----:B-1----:R-:W-:Y:S01]  /*5550*/  @P6 SEL R115, RZ, 0x1, !P1 ;  /* 0x00000001ff736807 */ /* 0x002fe20004800000 */
[----:B---3--:R-:W-:Y:S06]  /*5560*/  @!P6 BRA `(.L_x_88) ;  /* 0x000000000080e947 */ /* 0x008fec0003800000 */
[----:B------:R-:W-:Y:S01]  /*5570*/  @P5 IMAD R5, R105, 0x1000, R100 ;  /* 0x0000100069055824 */ /* 0x000fe200078e0264 */
[----:B------:R-:W-:Y:S01]  /*5580*/  ISETP.NE.AND P1, PT, R115, RZ, PT ;  /* 0x000000ff7300720c */ /* 0x000fe20003f25270 */
[----:B------:R-:W-:Y:S01]  /*5590*/  BSSY B0, `(.L_x_89) ;  /* 0x000000b000007945 */ /* 0x000fe20003800000 */
[----:B------:R-:W-:Y:S01]  /*55a0*/  CS2R R82, SRZ ;  /* 0x0000000000527805 */ /* 0x000fe2000001ff00 */
[----:B------:R-:W-:Y:S01]  /*55b0*/  @P5 VIADD R4, R5, UR49 ;  /* 0x0000003105045c36 */ /* 0x000fe20008000000 */
[----:B------:R-:W-:Y:S02]  /*55c0*/  CS2R R80, SRZ ;  /* 0x0000000000507805 */ /* 0x000fe4000001ff00 */
[----:B------:R-:W-:Y:S02]  /*55d0*/  CS2R R86, SRZ ;  /* 0x0000000000567805 */ /* 0x000fe4000001ff00 */
[----:B------:R-:W-:Y:S01]  /*55e0*/  CS2R R84, SRZ ;  /* 0x0000000000547805 */ /* 0x000fe2000001ff00 */
[----:B------:R-:W-:Y:S04]  /*55f0*/  @P5 IMAD R4, R108, -0x10, R4 ;  /* 0xfffffff06c045824 */ /* 0x000fe800078e0204 */
[----:B------:R-:W-:Y:S05]  /*5600*/  @P1 BRA `(.L_x_90) ;  /* 0x00000000000c1947 */ /* 0x000fea0003800000 */
[----:B------:R-:W-:Y:S04]  /*5610*/  SHF.L.U32 R3, R104, 0x1f, RZ ;  /* 0x0000001f68037819 */ /* 0x000fe800000006ff */
[----:B------:R-:W1:Y:S02]  /*5620*/  SYNCS.PHASECHK.TRANS64.TRYWAIT P1, [R0+URZ+0x50], R3 ;  /* 0x00005003000075a7 */ /* 0x000e6400080211ff */
[----:B-1----:R-:W-:Y:S05]  /*5630*/  @!P1 BRA `(.L_x_91) ;  /* 0x0000002400089947 */ /* 0x002fea0003800000 */
.L_x_90:
[----:B------:R-:W-:Y:S05]  /*5640*/  BSYNC B0 ;  /* 0x0000000000007941 */ /* 0x000fea0003800000 */
.L_x_89:
[----:B------:R-:W-:Y:S01]  /*5650*/  ISETP.NE.AND P1, PT, R124, RZ, PT ;  /* 0x000000ff7c00720c */ /* 0x000fe20003f25270 */
[----:B-1----:R-:W-:Y:S02]  /*5660*/  VIADD R3, R0, 0x60 ;  /* 0x0000006000037836 */ /* 0x002fe40000000000 */
[----:B------:R-:W-:Y:S02]  /*5670*/  IMAD.U32 R0, RZ, RZ, UR37 ;  /* 0x00000025ff007e24 */ /* 0x000fe4000f8e00ff */
[----:B------:R-:W-:Y:S03]  /*5680*/  VIADD R105, R105, 0x1 ;  /* 0x0000000169697836 */ /* 0x000fe60000000000 */
[----:B------:R-:W-:Y:S05]  /*5690*/  PRMT R0, R0, 0x654, R3 ;  /* 0x0000065400007816 */ /* 0x000fea0000000003 */
[----:B------:R1:W3:Y:S04]  /*56a0*/  @P1 LDS.128 R80, [R5+UR49+0x200] ;  /* 0x0002003105501984 */ /* 0x0002e80008000c00 */
[----:B------:R1:W1:Y:S01]  /*56b0*/  @P1 LDS.128 R84, [R4+0x210] ;  /* 0x0002100004541984 */ /* 0x0002620000000c00 */
[C---:B------:R-:W-:Y:S01]  /*56c0*/  ISETP.NE.AND P1, PT, R105.reuse, 0x2, PT ;  /* 0x000000026900780c */ /* 0x040fe20003f25270 */
[----:B------:R-:W-:Y:S01]  /*56d0*/  @!PT LDS RZ, [RZ] ;  /* 0x00000000fffff984 */ /* 0x000fe20000000800 */
[----:B------:R-:W-:Y:S01]  /*56e0*/  @!PT LDS RZ, [RZ] ;  /* 0x00000000fffff984 */ /* 0x000fe20000000800 */
[----:B------:R-:W-:Y:S01]  /*56f0*/  @!PT LDS RZ, [RZ] ;  /* 0x00000000fffff984 */ /* 0x000fe20000000800 */
[----:B------:R-:W-:Y:S01]  /*5700*/  @!PT LDS RZ, [RZ] ;  /* 0x00000000fffff984 */ /* 0x000fe20000000800 */
[----:B------:R5:W-:Y:S06]  /*5710*/  MEMBAR.ALL.CTA ;  /* 0x0000000000007992 */ /* 0x000bec0000008000 */
[----:B-----5:R-:W5:Y:S01]  /*5720*/  FENCE.VIEW.ASYNC.S ;  /* 0x00000000000073c6 */ /* 0x020f620000000000 */
[----:B------:R-:W-:Y:S02]  /*5730*/  SEL R3, RZ, 0x1, P1 ;  /* 0x00000001ff037807 */ /* 0x000fe40000800000 */
[----:B------:R-:W-:Y:S02]  /*5740*/  SEL R105, R105, RZ, P1 ;  /* 0x000000ff69697207 */ /* 0x000fe40000800000 */
[----:B------:R-:W-:Y:S01]  /*5750*/  LOP3.LUT R104, R104, R3, RZ, 0x3c, !PT ;  /* 0x0000000368687212 */ /* 0x000fe200078e3cff */
[----:B-----5:R1:W-:Y:S06]  /*5760*/  SYNCS.ARRIVE.TRANS64.RED.A1T0 RZ, [R0+URZ], RZ ;  /* 0x000000ff00ff79a7 */ /* 0x0203ec00081004ff */
.L_x_88:
[----:B------:R-:W-:Y:S05]  /*5770*/  BSYNC B1 ;  /* 0x0000000000017941 */ /* 0x000fea0003800000 */
.L_x_87:
[----:B-1----:R-:W-:Y:S04]  /*5780*/  SHF.R.U32.HI R0, RZ, 0x15, R48 ;  /* 0x00000015ff007819 */ /* 0x002fe80000011630 */
[----:B------:R-:W-:Y:S01]  /*5790*/  LOP3.LUT P1, RZ, R0, 0x3, R101, 0x48, !PT ;  /* 0x0000000300ff7812 */ /* 0x000fe20007824865 */
[----:B------:R-:W-:Y:S01]  /*57a0*/  @!UPT UIADD3 URZ, UPT, UPT, URZ, URZ, URZ ;  /* 0x000000fffffff290 */ /* 0x000fe2000fffe0ff */
[----:B----4-:R-:W-:Y:S11]  /*57b0*/  @P0 BRA `(.L_x_92) ;  /* 0x0000000000080947 */ /* 0x010ff60003800000 */
[----:B------:R-:W1:Y:S02]  /*57c0*/  SYNCS.PHASECHK.TRANS64.TRYWAIT P0, [R113+URZ+0xa0], R2 ;  /* 0x0000a002710075a7 */ /* 0x000e6400080011ff */
[----:B-1----:R-:W-:Y:S05]  /*57d0*/  @!P0 BRA `(.L_x_93) ;  /* 0x0000002000b48947 */ /* 0x002fea0003800000 */
.L_x_92:
[----:B------:R-:W-:Y:S05]  /*57e0*/  @!P1 BRA `(.L_x_94) ;  /* 0x0000000000409947 */ /* 0x000fea0003800000 */
[----:B------:R-:W4:Y:S01]  /*57f0*/  LDCU.64 UR8, c[0x4][0x70] ;  /* 0x01000e00ff0877ac */ /* 0x000f220008000a00 */
[----:B------:R-:W-:Y:S01]  /*5800*/  MOV R3, 0x0 ;  /* 0x0000000000037802 */ /* 0x000fe20000000f00 */
[----:B------:R-:W-:Y:S02]  /*5810*/  HFMA2 R12, -RZ, RZ, 0, 5.9604644775390625e-08 ;  /* 0x00000001ff0c7431 */ /* 0x000fe400000001ff */
[----:B------:R-:W-:Y:S02]  /*5820*/  IMAD.MOV.U32 R8, RZ, RZ, 0x192 ;  /* 0x00000192ff087424 */ /* 0x000fe400078e00ff */
[----:B------:R-:W-:Y:S01]  /*5830*/  IMAD.MOV.U32 R13, RZ, RZ, RZ ;  /* 0x000000ffff0d7224 */ /* 0x000fe200078e00ff */
[----:B------:R-:W5:Y:S01]  /*5840*/  LDCU.64 UR6, c[0x4][0x78] ;  /* 0x01000f00ff0677ac */ /* 0x000f620008000a00 */
[----:B-1----:R-:W1:Y:S01]  /*5850*/  LDC.64 R2, c[0x4][R3] ;  /* 0x0100000003027b82 */ /* 0x002e620000000a00 */
[----:B------:R-:W2:Y:S01]  /*5860*/  LDCU.64 UR4, c[0x4][0x10] ;  /* 0x01000200ff0477ac */ /* 0x000ea20008000a00 */
[----:B----4-:R-:W-:Y:S01]  /*5870*/  MOV R5, UR9 ;  /* 0x0000000900057c02 */ /* 0x010fe20008000f00 */
[----:B------:R-:W-:Y:S01]  /*5880*/  IMAD.U32 R4, RZ, RZ, UR8 ;  /* 0x00000008ff047e24 */ /* 0x000fe2000f8e00ff */
[----:B-----5:R-:W-:Y:S01]  /*5890*/  MOV R7, UR7 ;  /* 0x0000000700077c02 */ /* 0x020fe20008000f00 */
[----:B------:R-:W-:Y:S01]  /*58a0*/  IMAD.U32 R6, RZ, RZ, UR6 ;  /* 0x00000006ff067e24 */ /* 0x000fe2000f8e00ff */
[----:B--2---:R-:W-:Y:S01]  /*58b0*/  MOV R11, UR5 ;  /* 0x00000005000b7c02 */ /* 0x004fe20008000f00 */
[----:B------:R-:W-:Y:S02]  /*58c0*/  IMAD.U32 R10, RZ, RZ, UR4 ;  /* 0x00000004ff0a7e24 */ /* 0x000fe4000f8e00ff */
[----:B------:R-:W-:Y:S07]  /*58d0*/  LEPC R20, `(.L_x_94) ;  /* 0x000000001014794e */ /* 0x000fee0000000000 */
[----:B-1-3--:R-:W-:Y:S05]  /*58e0*/  CALL.ABS.NOINC R2 ;  /* 0x0000000002007343 */ /* 0x00afea0003c00000 */
.L_x_94:
[-C--:B---3--:R-:W-:Y:S01]  /*58f0*/  F2FP.F16.E5M2.UNPACK_B R51, R80.reuse ;  /* 0x00000050ff33723e */ /* 0x088fe200020004ff */
[----:B------:R-:W-:Y:S05]  /*5900*/  WARPSYNC.ALL ;  /* 0x0000000000007948 */ /* 0x000fea0003800000 */
[----:B------:R-:W-:Y:S01]  /*5910*/  R2UR UR4, R48 ;  /* 0x00000000300472ca */ /* 0x000fe200000e0000 */
[--C-:B------:R-:W-:Y:S01]  /*5920*/  HADD2.F32 R50, -RZ, R51.reuse.H0_H0 ;  /* 0x20000033ff327230 */ /* 0x100fe20000004100 */
[----:B------:R-:W-:Y:S01]  /*5930*/  F2FP.F16.E5M2.UNPACK_B R53, R80.H1 ;  /* 0x00000050ff35723e */ /* 0x000fe200030004ff */
[----:B------:R-:W-:Y:S01]  /*5940*/  HADD2.F32 R51, -RZ, R51.H1_H1 ;  /* 0x30000033ff337230 */ /* 0x000fe20000004100 */
[-C--:B------:R-:W-:Y:S01]  /*5950*/  F2FP.F16.E5M2.UNPACK_B R55, R81.reuse ;  /* 0x00000051ff37723e */ /* 0x080fe200020004ff */
[----:B------:R-:W-:Y:S01]  /*5960*/  BSSY.RECONVERGENT B0, `(.L_x_95) ;  /* 0x0000099000007945 */ /* 0x000fe20003800200 */
[----:B------:R-:W-:Y:S01]  /*5970*/  F2FP.F16.E5M2.UNPACK_B R57, R81.H1 ;  /* 0x00000051ff39723e */ /* 0x000fe200030004ff */
[--C-:B------:R-:W-:Y:S01]  /*5980*/  HADD2.F32 R52, -RZ, R53.reuse.H0_H0 ;  /* 0x20000035ff347230 */ /* 0x100fe20000004100 */
[-C--:B------:R-:W-:Y:S01]  /*5990*/  F2FP.F16.E5M2.UNPACK_B R59, R82.reuse ;  /* 0x00000052ff3b723e */ /* 0x080fe200020004ff */
[----:B------:R-:W-:Y:S01]  /*59a0*/  HADD2.F32 R54, -RZ, R53.H1_H1 ;  /* 0x30000035ff367230 */ /* 0x000fe20000004100 */
[----:B------:R-:W-:Y:S01]  /*59b0*/  F2FP.F16.E5M2.UNPACK_B R61, R82.H1 ;  /* 0x00000052ff3d723e */ /* 0x000fe200030004ff */
[--C-:B------:R-:W-:Y:S01]  /*59c0*/  HADD2.F32 R53, -RZ, R55.reuse.H0_H0 ;  /* 0x20000037ff357230 */ /* 0x100fe20000004100 */
[-C--:B------:R-:W-:Y:S01]  /*59d0*/  F2FP.F16.E5M2.UNPACK_B R63, R83.reuse ;  /* 0x00000053ff3f723e */ /* 0x080fe200020004ff */
[----:B------:R-:W-:Y:S01]  /*59e0*/  LDTM.16dp32bit_t0_t15.x32 R4, tmem[UR4] ;  /* 0x00000004000479ee */ /* 0x000fe20008a80000 */
[----:B------:R-:W2:Y:S01]  /*59f0*/  LDTM.16dp32bit_t16_t31.x32 R4, tmem[UR4+0x20] ;  /* 0x00002004000479ee */ /* 0x000ea20008aa0000 */
[----:B------:R-:W-:Y:S01]  /*5a00*/  SHF.L.U32 R125, R102, 0x4, RZ ;  /* 0x00000004667d7819 */ /* 0x000fe200000006ff */
[----:B------:R-:W-:Y:S01]  /*5a10*/  HADD2.F32 R56, -RZ, R55.H1_H1 ;  /* 0x30000037ff387230 */ /* 0x000fe20000004100 */
[----:B------:R-:W-:Y:S01]  /*5a20*/  ISETP.NE.AND P6, PT, R114, RZ, PT ;  /* 0x000000ff7200720c */ /* 0x000fe20003fc5270 */
[----:B------:R-:W-:Y:S01]  /*5a30*/  HADD2.F32 R60, -RZ, R59.H1_H1 ;  /* 0x3000003bff3c7230 */ /* 0x000fe20000004100 */
[----:B------:R-:W-:Y:S01]  /*5a40*/  IADD3 R114, PT, PT, R100, UR49, RZ ;  /* 0x0000003164727c10 */ /* 0x000fe2000fffe0ff */
[----:B------:R-:W-:Y:S01]  /*5a50*/  HADD2.F32 R64, -RZ, R63.H1_H1 ;  /* 0x3000003fff407230 */ /* 0x000fe20000004100 */
[----:B------:R-:W-:Y:S01]  /*5a60*/  F2FP.F16.E5M2.UNPACK_B R65, R83.H1 ;  /* 0x00000053ff41723e */ /* 0x000fe200030004ff */
[--C-:B------:R-:W-:Y:S01]  /*5a70*/  HADD2.F32 R55, -RZ, R57.reuse.H0_H0 ;  /* 0x20000039ff377230 */ /* 0x100fe20000004100 */
[----:B------:R-:W-:Y:S01]  /*5a80*/  IADD3 R114, PT, PT, R114, R125, RZ ;  /* 0x0000007d72727210 */ /* 0x000fe20007ffe0ff */
[----:B------:R-:W-:Y:S01]  /*5a90*/  HADD2.F32 R58, -RZ, R57.H1_H1 ;  /* 0x30000039ff3a7230 */ /* 0x000fe20000004100 */
[-C--:B------:R-:W-:Y:S01]  /*5aa0*/  F2FP.F16.E5M2.UNPACK_B R67, R84.reuse ;  /* 0x00000054ff43723e */ /* 0x080fe200020004ff */
[----:B------:R-:W-:Y:S01]  /*5ab0*/  HADD2.F32 R57, -RZ, R59.H0_H0 ;  /* 0x2000003bff397230 */ /* 0x000fe20000004100 */
[----:B------:R-:W-:Y:S01]  /*5ac0*/  F2FP.F16.E5M2.UNPACK_B R69, R84.H1 ;  /* 0x00000054ff45723e */ /* 0x000fe200030004ff */
[----:B------:R-:W-:Y:S01]  /*5ad0*/  HADD2.F32 R59, -RZ, R61.H0_H0 ;  /* 0x2000003dff3b7230 */ /* 0x000fe20000004100 */
[-C--:B------:R-:W-:Y:S01]  /*5ae0*/  F2FP.F16.E5M2.UNPACK_B R71, R85.reuse ;  /* 0x00000055ff47723e */ /* 0x080fe200020004ff */
[----:B------:R-:W-:Y:S01]  /*5af0*/  HADD2.F32 R68, -RZ, R67.H1_H1 ;  /* 0x30000043ff447230 */ /* 0x000fe20000004100 */
[----:B------:R-:W-:Y:S01]  /*5b00*/  F2FP.F16.E5M2.UNPACK_B R73, R85.H1 ;  /* 0x00000055ff49723e */ /* 0x000fe200030004ff */
[----:B------:R-:W-:Y:S01]  /*5b10*/  HADD2.F32 R62, -RZ, R61.H1_H1 ;  /* 0x3000003dff3e7230 */ /* 0x000fe20000004100 */
[-C--:B------:R-:W-:Y:S01]  /*5b20*/  F2FP.F16.E5M2.UNPACK_B R75, R86.reuse ;  /* 0x00000056ff4b723e */ /* 0x080fe200020004ff */
[----:B------:R-:W-:Y:S01]  /*5b30*/  HADD2.F32 R61, -RZ, R63.H0_H0 ;  /* 0x2000003fff3d7230 */ /* 0x000fe20000004100 */
[----:B------:R-:W-:Y:S01]  /*5b40*/  F2FP.F16.E5M2.UNPACK_B R77, R86.H1 ;  /* 0x00000056ff4d723e */ /* 0x000fe200030004ff */
[----:B------:R-:W-:Y:S01]  /*5b50*/  HADD2.F32 R72, -RZ, R71.H1_H1 ;  /* 0x30000047ff487230 */ /* 0x000fe20000004100 */
[----:B------:R-:W-:Y:S01]  /*5b60*/  F2FP.F16.E5M2.UNPACK_B R79, R87.H1 ;  /* 0x00000057ff4f723e */ /* 0x000fe200030004ff */
[C---:B--2---:R-:W-:Y:S01]  /*5b70*/  FMUL R0, R47.reuse, R4 ;  /* 0x000000042f007220 */ /* 0x044fe20000400000 */
[C---:B-1----:R-:W-:Y:S01]  /*5b80*/  FMUL R2, R47.reuse, R5 ;  /* 0x000000052f027220 */ /* 0x042fe20000400000 */
[C---:B------:R-:W-:Y:S01]  /*5b90*/  FMUL R4, R47.reuse, R8 ;  /* 0x000000082f047220 */ /* 0x040fe20000400000 */
[----:B------:R-:W-:Y:S01]  /*5ba0*/  FMUL R5, R47, R9 ;  /* 0x000000092f057220 */ /* 0x000fe20000400000 */
[C---:B------:R-:W-:Y:S01]  /*5bb0*/  FFMA R0, R49.reuse, R50, R0 ;  /* 0x0000003231007223 */ /* 0x040fe20000000000 */
[----:B------:R-:W-:Y:S01]  /*5bc0*/  FFMA R2, R49, R51, R2 ;  /* 0x0000003331027223 */ /* 0x000fe20000000002 */
[C---:B------:R-:W-:Y:S01]  /*5bd0*/  FMUL R8, R47.reuse, R12 ;  /* 0x0000000c2f087220 */ /* 0x040fe20000400000 */
[C---:B------:R-:W-:Y:S01]  /*5be0*/  FMUL R9, R47.reuse, R13 ;  /* 0x0000000d2f097220 */ /* 0x040fe20000400000 */
[C---:B------:R-:W-:Y:S01]  /*5bf0*/  FMUL R12, R47.reuse, R16 ;  /* 0x000000102f0c7220 */ /* 0x040fe20000400000 */
[C---:B------:R-:W-:Y:S01]  /*5c00*/  FMUL R13, R47.reuse, R17 ;  /* 0x000000112f0d7220 */ /* 0x040fe20000400000 */
[C---:B------:R-:W-:Y:S01]  /*5c10*/  FMUL R16, R47.reuse, R20 ;  /* 0x000000142f107220 */ /* 0x040fe20000400000 */
[C---:B------:R-:W-:Y:S01]  /*5c20*/  FMUL R17, R47.reuse, R21 ;  /* 0x000000152f117220 */ /* 0x040fe20000400000 */
[C---:B------:R-:W-:Y:S01]  /*5c30*/  FMUL R20, R47.reuse, R24 ;  /* 0x000000182f147220 */ /* 0x040fe20000400000 */
[C---:B------:R-:W-:Y:S01]  /*5c40*/  FMUL R21, R47.reuse, R25 ;  /* 0x000000192f157220 */ /* 0x040fe20000400000 */
[----:B------:R-:W-:Y:S02]  /*5c50*/  HADD2.F32 R76, -RZ, R75.H1_H1 ;  /* 0x3000004bff4c7230 */ /* 0x000fe40000004100 */
[C---:B------:R-:W-:Y:S01]  /*5c60*/  FMUL R24, R47.reuse, R28 ;  /* 0x0000001c2f187220 */ /* 0x040fe20000400000 */
[C---:B------:R-:W-:Y:S01]  /*5c70*/  FMUL R25, R47.reuse, R29 ;  /* 0x0000001d2f197220 */ /* 0x040fe20000400000 */
[C---:B------:R-:W-:Y:S01]  /*5c80*/  FMUL R28, R47.reuse, R32 ;  /* 0x000000202f1c7220 */ /* 0x040fe20000400000 */
[C---:B------:R-:W-:Y:S01]  /*5c90*/  FMUL R29, R47.reuse, R33 ;  /* 0x000000212f1d7220 */ /* 0x040fe20000400000 */
[C---:B------:R-:W-:Y:S01]  /*5ca0*/  FMUL R3, R47.reuse, R6 ;  /* 0x000000062f037220 */ /* 0x040fe20000400000 */
[C---:B------:R-:W-:Y:S01]  /*5cb0*/  FMUL R7, R47.reuse, R7 ;  /* 0x000000072f077220 */ /* 0x040fe20000400000 */
[C---:B------:R-:W-:Y:S01]  /*5cc0*/  FMUL R6, R47.reuse, R10 ;  /* 0x0000000a2f067220 */ /* 0x040fe20000400000 */
[----:B------:R-:W-:Y:S01]  /*5cd0*/  FMUL R11, R47, R11 ;  /* 0x0000000b2f0b7220 */ /* 0x000fe20000400000 */
[C---:B------:R-:W-:Y:S01]  /*5ce0*/  FFMA R3, R49.reuse, R52, R3 ;  /* 0x0000003431037223 */ /* 0x040fe20000000003 */
[C---:B------:R-:W-:Y:S01]  /*5cf0*/  FFMA R7, R49.reuse, R54, R7 ;  /* 0x0000003631077223 */ /* 0x040fe20000000007 */
[C---:B------:R-:W-:Y:S01]  /*5d00*/  FFMA R4, R49.reuse, R53, R4 ;  /* 0x0000003531047223 */ /* 0x040fe20000000004 */
[----:B------:R-:W-:Y:S01]  /*5d10*/  F2FP.F16.E5M2.UNPACK_B R50, R87 ;  /* 0x00000057ff32723e */ /* 0x000fe200020004ff */
[C---:B------:R-:W-:Y:S01]  /*5d20*/  FFMA R5, R49.reuse, R56, R5 ;  /* 0x0000003831057223 */ /* 0x040fe20000000005 */
[----:B------:R-:W-:Y:S01]  /*5d30*/  FFMA R6, R49, R55, R6 ;  /* 0x0000003731067223 */ /* 0x000fe20000000006 */
[----:B------:R-:W-:Y:S01]  /*5d40*/  F2FP.SATFINITE.E5M2.F32.PACK_AB_MERGE_C R117, R7, R3, RZ ;  /* 0x000000030775723e */ /* 0x000fe200048060ff */
[C---:B------:R-:W-:Y:S01]  /*5d50*/  FFMA R11, R49.reuse, R58, R11 ;  /* 0x0000003a310b7223 */ /* 0x040fe2000000000b */
[C---:B------:R-:W-:Y:S01]  /*5d60*/  FFMA R8, R49.reuse, R57, R8 ;  /* 0x0000003931087223 */ /* 0x040fe20000000008 */
[----:B------:R-:W-:Y:S01]  /*5d70*/  ISETP.NE.AND P0, PT, R110, RZ, PT ;  /* 0x000000ff6e00720c */ /* 0x000fe20003f05270 */
[----:B------:R-:W-:Y:S01]  /*5d80*/  FFMA R9, R49, R60, R9 ;  /* 0x0000003c31097223 */ /* 0x000fe20000000009 */
[----:B------:R-:W-:Y:S01]  /*5d90*/  F2FP.SATFINITE.E5M2.F32.PACK_AB_MERGE_C R116, R2, R0, R117 ;  /* 0x000000000274723e */ /* 0x000fe20004806075 */
[--C-:B------:R-:W-:Y:S01]  /*5da0*/  HADD2.F32 R51, -RZ, R50.reuse.H0_H0 ;  /* 0x20000032ff337230 */ /* 0x100fe20000004100 */
[----:B------:R-:W-:Y:S01]  /*5db0*/  F2FP.SATFINITE.E5M2.F32.PACK_AB_MERGE_C R117, R11, R6, RZ ;  /* 0x000000060b75723e */ /* 0x000fe200048060ff */
[----:B------:R-:W-:Y:S02]  /*5dc0*/  HADD2.F32 R50, -RZ, R50.H1_H1 ;  /* 0x30000032ff327230 */ /* 0x000fe40000004100 */
[C---:B------:R-:W-:Y:S01]  /*5dd0*/  FMUL R10, R47.reuse, R14 ;  /* 0x0000000e2f0a7220 */ /* 0x040fe20000400000 */
[----:B------:R-:W-:Y:S01]  /*5de0*/  FMUL R15, R47, R15 ;  /* 0x0000000f2f0f7220 */ /* 0x000fe20000400000 */
[--C-:B------:R-:W-:Y:S01]  /*5df0*/  HADD2.F32 R63, -RZ, R65.reuse.H0_H0 ;  /* 0x20000041ff3f7230 */ /* 0x100fe20000004100 */
[----:B------:R-:W-:Y:S01]  /*5e00*/  F2FP.SATFINITE.E5M2.F32.PACK_AB_MERGE_C R117, R5, R4, R117 ;  /* 0x000000040575723e */ /* 0x000fe20004806075 */
[C---:B------:R-:W-:Y:S01]  /*5e10*/  FFMA R10, R49.reuse, R59, R10 ;  /* 0x0000003b310a7223 */ /* 0x040fe2000000000a */
[C---:B------:R-:W-:Y:S01]  /*5e20*/  FFMA R15, R49.reuse, R62, R15 ;  /* 0x0000003e310f7223 */ /* 0x040fe2000000000f */
[C---:B------:R-:W-:Y:S01]  /*5e30*/  FFMA R12, R49.reuse, R61, R12 ;  /* 0x0000003d310c7223 */ /* 0x040fe2000000000c */
[----:B------:R-:W-:Y:S01]  /*5e40*/  FFMA R13, R49, R64, R13 ;  /* 0x00000040310d7223 */ /* 0x000fe2000000000d */
[----:B------:R-:W-:Y:S02]  /*5e50*/  HADD2.F32 R66, -RZ, R65.H1_H1 ;  /* 0x30000041ff427230 */ /* 0x000fe40000004100 */
[C---:B------:R-:W-:Y:S01]  /*5e60*/  FMUL R14, R47.reuse, R18 ;  /* 0x000000122f0e7220 */ /* 0x040fe20000400000 */
[----:B------:R-:W-:Y:S02]  /*5e70*/  HADD2.F32 R65, -RZ, R67.H0_H0 ;  /* 0x20000043ff417230 */ /* 0x000fe40000004100 */
[----:B------:R-:W-:Y:S01]  /*5e80*/  FMUL R19, R47, R19 ;  /* 0x000000132f137220 */ /* 0x000fe20000400000 */
[--C-:B------:R-:W-:Y:S02]  /*5e90*/  HADD2.F32 R67, -RZ, R69.reuse.H0_H0 ;  /* 0x20000045ff437230 */ /* 0x100fe40000004100 */
[----:B------:R-:W-:Y:S01]  /*5ea0*/  FFMA R14, R49, R63, R14 ;  /* 0x0000003f310e7223 */ /* 0x000fe2000000000e */
[----:B------:R-:W-:Y:S02]  /*5eb0*/  HADD2.F32 R70, -RZ, R69.H1_H1 ;  /* 0x30000045ff467230 */ /* 0x000fe40000004100 */
[----:B------:R-:W-:Y:S01]  /*5ec0*/  FMUL R18, R47, R22 ;  /* 0x000000162f127220 */ /* 0x000fe20000400000 */
[----:B------:R-:W-:Y:S02]  /*5ed0*/  HADD2.F32 R69, -RZ, R71.H0_H0 ;  /* 0x20000047ff457230 */ /* 0x000fe40000004100 */
[----:B------:R-:W-:Y:S01]  /*5ee0*/  FFMA R19, R49, R66, R19 ;  /* 0x0000004231137223 */ /* 0x000fe20000000013 */
[----:B------:R-:W-:Y:S01]  /*5ef0*/  FMUL R23, R47, R23 ;  /* 0x000000172f177220 */ /* 0x000fe20000400000 */
[C---:B------:R-:W-:Y:S01]  /*5f00*/  FFMA R16, R49.reuse, R65, R16 ;  /* 0x0000004131107223 */ /* 0x040fe20000000010 */
[C---:B------:R-:W-:Y:S01]  /*5f10*/  FFMA R17, R49.reuse, R68, R17 ;  /* 0x0000004431117223 */ /* 0x040fe20000000011 */
        /* <DEDUP_REMOVED lines=23> */
[----:B------:R-:W-:Y:S01]  /*6090*/  F2FP.SATFINITE.E5M2.F32.PACK_AB_MERGE_C R118, R15, R10, RZ ;  /* 0x0000000a0f76723e */ /* 0x000fe200048060ff */
[----:B------:R-:W-:Y:S01]  /*60a0*/  FFMA R28, R49, R51, R28 ;  /* 0x00000033311c7223 */ /* 0x000fe2000000001c */
[----:B------:R-:W-:Y:S01]  /*60b0*/  F2FP.SATFINITE.E5M2.F32.PACK_AB_MERGE_C R119, R19, R14, RZ ;  /* 0x0000000e1377723e */ /* 0x000fe200048060ff */
[C---:B------:R-:W-:Y:S01]  /*60c0*/  FFMA R29, R49.reuse, R50, R29 ;  /* 0x00000032311d7223 */ /* 0x040fe2000000001d */
[C---:B------:R-:W-:Y:S01]  /*60d0*/  FFMA R30, R49.reuse, R77, R30 ;  /* 0x0000004d311e7223 */ /* 0x040fe2000000001e */
[----:B------:R-:W-:Y:S01]  /*60e0*/  FFMA R35, R49, R52, R35 ;  /* 0x0000003431237223 */ /* 0x000fe20000000023 */
[----:B------:R-:W-:Y:S02]  /*60f0*/  F2FP.SATFINITE.E5M2.F32.PACK_AB_MERGE_C R118, R9, R8, R118 ;  /* 0x000000080976723e */ /* 0x000fe40004806076 */
[----:B------:R-:W-:Y:S02]  /*6100*/  F2FP.SATFINITE.E5M2.F32.PACK_AB_MERGE_C R119, R13, R12, R119 ;  /* 0x0000000c0d77723e */ /* 0x000fe40004806077 */
[----:B------:R-:W-:Y:S02]  /*6110*/  F2FP.SATFINITE.E5M2.F32.PACK_AB_MERGE_C R120, R23, R18, RZ ;  /* 0x000000121778723e */ /* 0x000fe400048060ff */
[----:B------:R-:W-:Y:S01]  /*6120*/  F2FP.SATFINITE.E5M2.F32.PACK_AB_MERGE_C R121, R27, R22, RZ ;  /* 0x000000161b79723e */ /* 0x000fe200048060ff */
[----:B------:R1:W-:Y:S01]  /*6130*/  STS.128 [R100+UR49+0x2200], R116 ;  /* 0x0022007464007988 */ /* 0x0003e20008000c31 */
[----:B------:R-:W-:Y:S02]  /*6140*/  F2FP.SATFINITE.E5M2.F32.PACK_AB_MERGE_C R122, R31, R26, RZ ;  /* 0x0000001a1f7a723e */ /* 0x000fe400048060ff */
[----:B------:R-:W-:Y:S02]  /*6150*/  F2FP.SATFINITE.E5M2.F32.PACK_AB_MERGE_C R123, R35, R30, RZ ;  /* 0x0000001e237b723e */ /* 0x000fe400048060ff */
[----:B------:R-:W-:Y:S02]  /*6160*/  F2FP.SATFINITE.E5M2.F32.PACK_AB_MERGE_C R120, R17, R16, R120 ;  /* 0x000000101178723e */ /* 0x000fe40004806078 */
[----:B------:R-:W-:Y:S02]  /*6170*/  F2FP.SATFINITE.E5M2.F32.PACK_AB_MERGE_C R121, R21, R20, R121 ;  /* 0x000000141579723e */ /* 0x000fe40004806079 */
[----:B------:R-:W-:Y:S02]  /*6180*/  F2FP.SATFINITE.E5M2.F32.PACK_AB_MERGE_C R122, R25, R24, R122 ;  /* 0x00000018197a723e */ /* 0x000fe4000480607a */
[----:B------:R-:W-:Y:S02]  /*6190*/  F2FP.SATFINITE.E5M2.F32.PACK_AB_MERGE_C R123, R29, R28, R123 ;  /* 0x0000001c1d7b723e */ /* 0x000fe4000480607b */
[----:B------:R-:W-:Y:S02]  /*61a0*/  LEA R32, R105, UR49, 0x3 ;  /* 0x0000003169207c11 */ /* 0x000fe4000f8e18ff */
[----:B------:R-:W-:Y:S01]  /*61b0*/  @P6 SHF.L.U32 R33, R104, 0x1f, RZ ;  /* 0x0000001f68216819 */ /* 0x000fe200000006ff */
[----:B------:R1:W-:Y:S01]  /*61c0*/  STS.128 [R114+0x2210], R120 ;  /* 0x0022107872007388 */ /* 0x0003e20000000c00 */
[----:B------:R-:W-:Y:S01]  /*61d0*/  @!PT LDS RZ, [RZ] ;  /* 0x00000000fffff984 */ /* 0x000fe20000000800 */
[----:B------:R-:W-:Y:S01]  /*61e0*/  @!PT LDS RZ, [RZ] ;  /* 0x00000000fffff984 */ /* 0x000fe20000000800 */
[----:B------:R-:W-:Y:S01]  /*61f0*/  @!PT LDS RZ, [RZ] ;  /* 0x00000000fffff984 */ /* 0x000fe20000000800 */
[----:B------:R-:W-:Y:S01]  /*6200*/  @!PT LDS RZ, [RZ] ;  /* 0x00000000fffff984 */ /* 0x000fe20000000800 */
[----:B------:R2:W-:Y:S07]  /*6210*/  MEMBAR.ALL.CTA ;  /* 0x0000000000007992 */ /* 0x0005ee0000008000 */
[----:B--2---:R-:W2:Y:S02]  /*6220*/  FENCE.VIEW.ASYNC.S ;  /* 0x00000000000073c6 */ /* 0x004ea40000000000 */
[----:B--2---:R-:W-:Y:S06]  /*6230*/  BAR.SYNC.DEFER_BLOCKING 0x1, 0x80 ;  /* 0x0042000000007b1d */ /* 0x004fec0000010000 */
[----:B------:R-:W-:Y:S05]  /*6240*/  @P0 BRA `(.L_x_96) ;  /* 0x0000000000280947 */ /* 0x000fea0003800000 */
[----:B------:R-:W-:Y:S02]  /*6250*/  UIADD3 UR4, UPT, UPT, UR49, 0x2200, URZ ;  /* 0x0000220031047890 */ /* 0x000fe4000fffe0ff */
[----:B------:R-:W-:Y:S01]  /*6260*/  UIADD3 UR6, UP0, UPT, UR52, 0x680, URZ ;  /* 0x0000068034067890 */ /* 0x000fe2000ff1e0ff */
[----:B------:R-:W-:Y:S03]  /*6270*/  UMOV UR43, UR36 ;  /* 0x00000024002b7c82 */ /* 0x000fe60008000000 */
[----:B------:R-:W-:Y:S01]  /*6280*/  MOV R109, UR4 ;  /* 0x00000004006d7c02 */ /* 0x000fe20008000f00 */
[----:B------:R-:W-:Y:S03]  /*6290*/  UIADD3.X UR7, UPT, UPT, URZ, UR53, URZ, UP0, !UPT ;  /* 0x00000035ff077290 */ /* 0x000fe600087fe4ff */
[----:B------:R-:W-:Y:S11]  /*62a0*/  R2UR UR40, R109 ;  /* 0x000000006d2872ca */ /* 0x000ff600000e0000 */
[----:B------:R-:W-:Y:S02]  /*62b0*/  @!UPT UIADD3 URZ, UPT, UPT, URZ, URZ, URZ ;  /* 0x000000fffffff290 */ /* 0x000fe4000fffe0ff */
[----:B------:R2:W-:Y:S01]  /*62c0*/  UTMASTG.3D [UR40], [UR6] ;  /* 0x00000028060073b5 */ /* 0x0005e20008010000 */
[----:B------:R0:W-:Y:S01]  /*62d0*/  UTMACMDFLUSH ;  /* 0x00000000000079b7 */ /* 0x0001e20000000000 */
[----:B--2---:R-:W-:Y:S04]  /*62e0*/  DEPBAR.LE SB0, 0x1 ;  /* 0x000080400000791a */ /* 0x004fe80000000000 */
.L_x_96:
[----:B------:R-:W-:Y:S05]  /*62f0*/  BSYNC.RECONVERGENT B0 ;  /* 0x0000000000007941 */ /* 0x000fea0003800200 */
.L_x_95:
[----:B------:R-:W-:Y:S06]  /*6300*/  BAR.SYNC.DEFER_BLOCKING 0x1, 0x80 ;  /* 0x0042000000007b1d */ /* 0x000fec0000010000 */
[----:B------:R-:W2:Y:S01]  /*6310*/  @P6 SYNCS.PHASECHK.TRANS64.TRYWAIT P0, [R32+URZ+0x50], R33 ;  /* 0x00005021200065a7 */ /* 0x000ea200080011ff */
[----:B------:R-:W-:Y:S01]  /*6320*/  BSSY B1, `(.L_x_97) ;  /* 0x0000020000017945 */ /* 0x000fe20003800000 */
[----:B--2---:R-:W-:Y:S03]  /*6330*/  @P6 SEL R115, RZ, 0x1, !P0 ;  /* 0x00000001ff736807 */ /* 0x004fe60004000000 */
[----:B------:R-:W-:Y:S05]  /*6340*/  @!P6 BRA `(.L_x_98) ;  /* 0x000000000074e947 */ /* 0x000fea0003800000 */
[----:B------:R-:W-:Y:S01]  /*6350*/  ISETP.NE.AND P1, PT, R124, RZ, PT ;  /* 0x000000ff7c00720c */ /* 0x000fe20003f25270 */
[----:B------:R-:W-:Y:S01]  /*6360*/  BSSY B0, `(.L_x_99) ;  /* 0x0000009000007945 */ /* 0x000fe20003800000 */
[----:B------:R-:W-:Y:S11]  /*6370*/  ISETP.NE.AND P0, PT, R115, RZ, PT ;  /* 0x000000ff7300720c */ /* 0x000ff60003f05270 */
[----:B------:R-:W-:Y:S05]  /*6380*/  @P1 IMAD R0, R105, 0x1000, R100 ;  /* 0x0000100069001824 */ /* 0x000fea00078e0264 */
[----:B------:R-:W-:Y:S05]  /*6390*/  @P1 IADD3 R2, PT, PT, R0, UR49, RZ ;  /* 0x0000003100021c10 */ /* 0x000fea000fffe0ff */
[----:B------:R-:W-:Y:S01]  /*63a0*/  @P1 IMAD.IADD R2, R2, 0x1, R125 ;  /* 0x0000000102021824 */ /* 0x000fe200078e027d */
[----:B------:R-:W-:Y:S06]  /*63b0*/  @P0 BRA `(.L_x_100) ;  /* 0x00000000000c0947 */ /* 0x000fec0003800000 */
[----:B------:R-:W-:Y:S04]  /*63c0*/  SHF.L.U32 R3, R104, 0x1f, RZ ;  /* 0x0000001f68037819 */ /* 0x000fe800000006ff */
[----:B------:R-:W2:Y:S02]  /*63d0*/  SYNCS.PHASECHK.TRANS64.TRYWAIT P0, [R32+URZ+0x50], R3 ;  /* 0x00005003200075a7 */ /* 0x000ea400080011ff */
[----:B--2---:R-:W-:Y:S05]  /*63e0*/  @!P0 BRA `(.L_x_101) ;  /* 0x0000001400c48947 */ /* 0x004fea0003800000 */
.L_x_100:
[----:B------:R-:W-:Y:S05]  /*63f0*/  BSYNC B0 ;  /* 0x0000000000007941 */ /* 0x000fea0003800000 */
.L_x_99:
[----:B------:R-:W-:Y:S01]  /*6400*/  ISETP.NE.AND P0, PT, R124, RZ, PT ;  /* 0x000000ff7c00720c */ /* 0x000fe20003f05270 */
[----:B--2---:R-:W-:Y:S02]  /*6410*/  VIADD R32, R32, 0x60 ;  /* 0x0000006020207836 */ /* 0x004fe40000000000 */
[----:B------:R-:W-:Y:S02]  /*6420*/  IMAD.U32 R3, RZ, RZ, UR37 ;  /* 0x00000025ff037e24 */ /* 0x000fe4000f8e00ff */
[----:B------:R-:W-:Y:S03]  /*6430*/  VIADD R105, R105, 0x1 ;  /* 0x0000000169697836 */ /* 0x000fe60000000000 */
[----:B------:R-:W-:Y:S05]  /*6440*/  PRMT R3, R3, 0x654, R32 ;  /* 0x0000065403037816 */ /* 0x000fea0000000020 */
[----:B------:R2:W3:Y:S04]  /*6450*/  @P0 LDS.128 R80, [R0+UR49+0x200] ;  /* 0x0002003100500984 */ /* 0x0004e80008000c00 */
[----:B------:R2:W4:Y:S01]  /*6460*/  @P0 LDS.128 R84, [R2+0x210] ;  /* 0x0002100002540984 */ /* 0x0005220000000c00 */
[C---:B------:R-:W-:Y:S01]  /*6470*/  ISETP.NE.AND P0, PT, R105.reuse, 0x2, PT ;  /* 0x000000026900780c */ /* 0x040fe20003f05270 */
[----:B------:R-:W-:Y:S01]  /*6480*/  @!PT LDS RZ, [RZ] ;  /* 0x00000000fffff984 */ /* 0x000fe20000000800 */
[----:B------:R-:W-:Y:S01]  /*6490*/  @!PT LDS RZ, [RZ] ;  /* 0x00000000fffff984 */ /* 0x000fe20000000800 */
[----:B------:R-:W-:Y:S01]  /*64a0*/  @!PT LDS RZ, [RZ] ;  /* 0x00000000fffff984 */ /* 0x000fe20000000800 */
[----:B------:R-:W-:Y:S01]  /*64b0*/  @!PT LDS RZ, [RZ] ;  /* 0x00000000fffff984 */ /* 0x000fe20000000800 */
[----:B------:R5:W-:Y:S06]  /*64c0*/  MEMBAR.ALL.CTA ;  /* 0x0000000000007992 */ /* 0x000bec0000008000 */
[----:B-----5:R-:W5:Y:S01]  /*64d0*/  FENCE.VIEW.ASYNC.S ;  /* 0x00000000000073c6 */ /* 0x020f620000000000 */
[----:B------:R-:W-:Y:S01]  /*64e0*/  SEL R105, R105, RZ, P0 ;  /* 0x000000ff69697207 */ /* 0x000fe20000000000 */
[----:B-----5:R5:W-:Y:S02]  /*64f0*/  SYNCS.ARRIVE.TRANS64.RED.A1T0 RZ, [R3+URZ], RZ ;  /* 0x000000ff03ff79a7 */ /* 0x020be400081004ff */
[----:B-----5:R-:W-:Y:S04]  /*6500*/  SEL R3, RZ, 0x1, P0 ;  /* 0x00000001ff037807 */ /* 0x020fe80000000000 */
[----:B--23--:R-:W-:Y:S02]  /*6510*/  LOP3.LUT R104, R104, R3, RZ, 0x3c, !PT ;  /* 0x0000000368687212 */ /* 0x00cfe400078e3cff */
.L_x_98:
[----:B------:R-:W-:Y:S05]  /*6520*/  BSYNC B1 ;  /* 0x0000000000017941 */ /* 0x000fea0003800000 */
.L_x_97:
[----:B------:R-:W-:Y:S05]  /*6530*/  VIADD R0, R48, 0x40 ;  /* 0x0000004030007836 */ /* 0x000fea0000000000 */
[----:B------:R-:W-:Y:S04]  /*6540*/  SHF.R.U32.HI R0, RZ, 0x15, R0 ;  /* 0x00000015ff007819 */ /* 0x000fe80000011600 */
[----:B------:R-:W-:Y:S11]  /*6550*/  LOP3.LUT P0, RZ, R0, 0x3, R101, 0x48, !PT ;  /* 0x0000000300ff7812 */ /* 0x000ff60007804865 */
[----:B------:R-:W-:Y:S02]  /*6560*/  @!UPT UIADD3 URZ, UPT, UPT, URZ, URZ, URZ ;  /* 0x000000fffffff290 */ /* 0x000fe4000fffe0ff */
[----:B------:R-:W-:Y:S05]  /*6570*/  @!P0 BRA `(.L_x_102) ;  /* 0x0000000000408947 */ /* 0x000fea0003800000 */
[----:B------:R-:W2:Y:S01]  /*6580*/  LDCU.64 UR8, c[0x4][0x70] ;  /* 0x01000e00ff0877ac */ /* 0x000ea20008000a00 */
[----:B------:R-:W-:Y:S01]  /*6590*/  MOV R3, 0x0 ;  /* 0x0000000000037802 */ /* 0x000fe20000000f00 */
[----:B------:R-:W-:Y:S02]  /*65a0*/  HFMA2 R12, -RZ, RZ, 0, 5.9604644775390625e-08 ;  /* 0x00000001ff0c7431 */ /* 0x000fe400000001ff */
[----:B------:R-:W-:Y:S02]  /*65b0*/  IMAD.MOV.U32 R8, RZ, RZ, 0x192 ;  /* 0x00000192ff087424 */ /* 0x000fe400078e00ff */
[----:B------:R-:W-:Y:S01]  /*65c0*/  IMAD.MOV.U32 R13, RZ, RZ, RZ ;  /* 0x000000ffff0d7224 */ /* 0x000fe200078e00ff */
[----:B------:R-:W3:Y:S01]  /*65d0*/  LDCU.64 UR6, c[0x4][0x78] ;  /* 0x01000f00ff0677ac */ /* 0x000ee20008000a00 */
[----:B------:R-:W1:Y:S01]  /*65e0*/  LDC.64 R2, c[0x4][R3] ;  /* 0x0100000003027b82 */ /* 0x000e620000000a00 */
[----:B------:R-:W5:Y:S01]  /*65f0*/  LDCU.64 UR4, c[0x4][0x10] ;  /* 0x01000200ff0477ac */ /* 0x000f620008000a00 */
[----:B--2---:R-:W-:Y:S01]  /*6600*/  MOV R5, UR9 ;  /* 0x0000000900057c02 */ /* 0x004fe20008000f00 */
[----:B------:R-:W-:Y:S01]  /*6610*/  IMAD.U32 R4, RZ, RZ, UR8 ;  /* 0x00000008ff047e24 */ /* 0x000fe2000f8e00ff */
[----:B---3--:R-:W-:Y:S01]  /*6620*/  MOV R7, UR7 ;  /* 0x0000000700077c02 */ /* 0x008fe20008000f00 */
[----:B------:R-:W-:Y:S01]  /*6630*/  IMAD.U32 R6, RZ, RZ, UR6 ;  /* 0x00000006ff067e24 */ /* 0x000fe2000f8e00ff */
[----:B-----5:R-:W-:Y:S01]  /*6640*/  MOV R11, UR5 ;  /* 0x00000005000b7c02 */ /* 0x020fe20008000f00 */
[----:B------:R-:W-:Y:S02]  /*6650*/  IMAD.U32 R10, RZ, RZ, UR4 ;  /* 0x00000004ff0a7e24 */ /* 0x000fe4000f8e00ff */
[----:B------:R-:W-:Y:S07]  /*6660*/  LEPC R20, `(.L_x_102) ;  /* 0x000000001014794e */ /* 0x000fee0000000000 */
[----:B-1--4-:R-:W-:Y:S05]  /*6670*/  CALL.ABS.NOINC R2 ;  /* 0x0000000002007343 */ /* 0x012fea0003c00000 */
.L_x_102:
[----:B------:R-:W-:Y:S01]  /*6680*/  ISETP.NE.AND P0, PT, R110, RZ, PT ;  /* 0x000000ff6e00720c */ /* 0x000fe20003f05270 */
[----:B------:R-:W-:Y:S05]  /*6690*/  WARPSYNC.ALL ;  /* 0x0000000000007948 */ /* 0x000fea0003800000 */
[----:B------:R-:W-:Y:S01]  /*66a0*/  R2UR UR4, R48 ;  /* 0x00000000300472ca */ /* 0x000fe200000e0000 */
[----:B------:R-:W-:Y:S01]  /*66b0*/  BSSY.RECONVERGENT B0, `(.L_x_103) ;  /* 0x000009c000007945 */ /* 0x000fe20003800200 */
[-C--:B------:R-:W-:Y:S02]  /*66c0*/  F2FP.F16.E5M2.UNPACK_B R51, R80.reuse ;  /* 0x00000050ff33723e */ /* 0x080fe400020004ff */
[----:B------:R-:W-:Y:S02]  /*66d0*/  F2FP.F16.E5M2.UNPACK_B R80, R80.H1 ;  /* 0x00000050ff50723e */ /* 0x000fe400030004ff */
[-C--:B------:R-:W-:Y:S01]  /*66e0*/  F2FP.F16.E5M2.UNPACK_B R55, R81.reuse ;  /* 0x00000051ff37723e */ /* 0x080fe200020004ff */
[--C-:B------:R-:W-:Y:S01]  /*66f0*/  HADD2.F32 R50, -RZ, R51.reuse.H0_H0 ;  /* 0x20000033ff327230 */ /* 0x100fe20000004100 */
[----:B------:R-:W-:Y:S01]  /*6700*/  F2FP.F16.E5M2.UNPACK_B R81, R81.H1 ;  /* 0x00000051ff51723e */ /* 0x000fe200030004ff */
[----:B------:R-:W-:Y:S01]  /*6710*/  HADD2.F32 R52, -RZ, R51.H1_H1 ;  /* 0x30000033ff347230 */ /* 0x000fe20000004100 */
[-C--:B------:R-:W-:Y:S01]  /*6720*/  F2FP.F16.E5M2.UNPACK_B R59, R82.reuse ;  /* 0x00000052ff3b723e */ /* 0x080fe200020004ff */
[--C-:B------:R-:W-:Y:S01]  /*6730*/  HADD2.F32 R51, -RZ, R80.reuse.H0_H0 ;  /* 0x20000050ff337230 */ /* 0x100fe20000004100 */
[----:B------:R-:W-:Y:S01]  /*6740*/  F2FP.F16.E5M2.UNPACK_B R82, R82.H1 ;  /* 0x00000052ff52723e */ /* 0x000fe200030004ff */
[----:B------:R-:W-:Y:S01]  /*6750*/  LDTM.16dp32bit_t0_t15.x32 R4, tmem[UR4+0x40] ;  /* 0x00004004000479ee */ /* 0x000fe20008a80000 */
[----:B------:R-:W2:Y:S01]  /*6760*/  LDTM.16dp32bit_t16_t31.x32 R4, tmem[UR4+0x60] ;  /* 0x00006004000479ee */ /* 0x000ea20008aa0000 */
[----:B------:R-:W-:Y:S01]  /*6770*/  NOP ;  /* 0x0000000000007918 */ /* 0x000fe20000000000 */
[--C-:B------:R-:W-:Y:S01]  /*6780*/  HADD2.F32 R53, -RZ, R55.reuse.H0_H0 ;  /* 0x20000037ff357230 */ /* 0x100fe20000004100 */
[----:B------:R-:W-:Y:S01]  /*6790*/  R2UR UR5, R113 ;  /* 0x00000000710572ca */ /* 0x000fe200000e0000 */
[----:B------:R-:W-:Y:S01]  /*67a0*/  HADD2.F32 R56, -RZ, R55.H1_H1 ;  /* 0x30000037ff387230 */ /* 0x000fe20000004100 */
[----:B------:R-:W-:Y:S01]  /*67b0*/  F2FP.F16.E5M2.UNPACK_B R63, R83 ;  /* 0x00000053ff3f723e */ /* 0x000fe200020004ff */
[--C-:B------:R-:W-:Y:S01]  /*67c0*/  HADD2.F32 R57, -RZ, R59.reuse.H0_H0 ;  /* 0x2000003bff397230 */ /* 0x100fe20000004100 */
[----:B----4-:R-:W-:Y:S01]  /*67d0*/  F2FP.F16.E5M2.UNPACK_B R67, R84 ;  /* 0x00000054ff43723e */ /* 0x010fe200020004ff */
[----:B------:R-:W-:Y:S01]  /*67e0*/  HADD2.F32 R60, -RZ, R59.H1_H1 ;  /* 0x3000003bff3c7230 */ /* 0x000fe20000004100 */
[----:B------:R-:W-:Y:S01]  /*67f0*/  F2FP.F16.E5M2.UNPACK_B R71, R85 ;  /* 0x00000055ff47723e */ /* 0x000fe200020004ff */
[--C-:B------:R-:W-:Y:S01]  /*6800*/  HADD2.F32 R61, -RZ, R63.reuse.H0_H0 ;  /* 0x2000003fff3d7230 */ /* 0x100fe20000004100 */
[----:B------:R-:W-:Y:S01]  /*6810*/  F2FP.F16.E5M2.UNPACK_B R75, R86 ;  /* 0x00000056ff4b723e */ /* 0x000fe200020004ff */
[----:B------:R-:W-:Y:S01]  /*6820*/  HADD2.F32 R64, -RZ, R63.H1_H1 ;  /* 0x3000003fff407230 */ /* 0x000fe20000004100 */
[----:B------:R-:W-:Y:S01]  /*6830*/  F2FP.F16.E5M2.UNPACK_B R77, R87 ;  /* 0x00000057ff4d723e */ /* 0x000fe200020004ff */
[--C-:B------:R-:W-:Y:S01]  /*6840*/  HADD2.F32 R65, -RZ, R67.reuse.H0_H0 ;  /* 0x20000043ff417230 */ /* 0x100fe20000004100 */
[----:B------:R-:W-:Y:S01]  /*6850*/  F2FP.F16.E5M2.UNPACK_B R83, R83.H1 ;  /* 0x00000053ff53723e */ /* 0x000fe200030004ff */
[----:B------:R-:W-:Y:S01]  /*6860*/  UIADD3 UR5, UPT, UPT, UR5, 0xc0, URZ ;  /* 0x000000c005057890 */ /* 0x000fe2000fffe0ff */
[----:B------:R-:W-:Y:S01]  /*6870*/  HADD2.F32 R67, -RZ, R67.H1_H1 ;  /* 0x30000043ff437230 */ /* 0x000fe20000004100 */
[----:B------:R-:W-:Y:S01]  /*6880*/  F2FP.F16.E5M2.UNPACK_B R84, R84.H1 ;  /* 0x00000054ff54723e */ /* 0x000fe200030004ff */
[--C-:B------:R-:W-:Y:S01]  /*6890*/  HADD2.F32 R69, -RZ, R71.reuse.H0_H0 ;  /* 0x20000047ff457230 */ /* 0x100fe20000004100 */
[----:B------:R-:W-:Y:S01]  /*68a0*/  UPRMT UR5, UR37, 0x654, UR5 ;  /* 0x0000065425057896 */ /* 0x000fe20008000005 */
[----:B------:R-:W-:Y:S01]  /*68b0*/  HADD2.F32 R72, -RZ, R71.H1_H1 ;  /* 0x30000047ff487230 */ /* 0x000fe20000004100 */
[----:B------:R-:W-:Y:S01]  /*68c0*/  F2FP.F16.E5M2.UNPACK_B R85, R85.H1 ;  /* 0x00000055ff55723e */ /* 0x000fe200030004ff */
[--C-:B------:R-:W-:Y:S02]  /*68d0*/  HADD2.F32 R73, -RZ, R75.reuse.H0_H0 ;  /* 0x2000004bff497230 */ /* 0x100fe40000004100 */
[C---:B--2---:R-:W-:Y:S01]  /*68e0*/  FMUL R4, R47.reuse, R4 ;  /* 0x000000042f047220 */ /* 0x044fe20000400000 */
[C---:B------:R-:W-:Y:S01]  /*68f0*/  FMUL R5, R47.reuse, R5 ;  /* 0x000000052f057220 */ /* 0x040fe20000400000 */
[C---:B------:R-:W-:Y:S01]  /*6900*/  FMUL R8, R47.reuse, R8 ;  /* 0x000000082f087220 */ /* 0x040fe20000400000 */
[----:B------:R-:W-:Y:S01]  /*6910*/  FMUL R9, R47, R9 ;  /* 0x000000092f097220 */ /* 0x000fe20000400000 */
[C---:B------:R-:W-:Y:S01]  /*6920*/  FFMA R4, R49.reuse, R50, R4 ;  /* 0x0000003231047223 */ /* 0x040fe20000000004 */
[----:B------:R-:W-:Y:S01]  /*6930*/  SYNCS.ARRIVE.TRANS64.RED.A1T0 RZ, [UR5], RZ ;  /* 0x000000ffffff79a7 */ /* 0x000fe20008100405 */
        /* <DEDUP_REMOVED lines=18> */
[--C-:B------:R-:W-:Y:S02]  /*6a60*/  HADD2.F32 R55, -RZ, R81.reuse.H0_H0 ;  /* 0x20000051ff377230 */ /* 0x100fe40000004100 */
[----:B------:R-:W-:Y:S01]  /*6a70*/  FMUL R10, R47, R10 ;  /* 0x0000000a2f0a7220 */ /* 0x000fe20000400000 */
[C---:B------:R-:W-:Y:S01]  /*6a80*/  FFMA R6, R49.reuse, R51, R6 ;  /* 0x0000003331067223 */ /* 0x040fe20000000006 */
[----:B------:R-:W-:Y:S02]  /*6a90*/  HADD2.F32 R58, -RZ, R81.H1_H1 ;  /* 0x30000051ff3a7230 */ /* 0x000fe40000004100 */
[C---:B------:R-:W-:Y:S01]  /*6aa0*/  FFMA R7, R49.reuse, R54, R7 ;  /* 0x0000003631077223 */ /* 0x040fe20000000007 */
[C---:B------:R-:W-:Y:S01]  /*6ab0*/  FFMA R8, R49.reuse, R53, R8 ;  /* 0x0000003531087223 */ /* 0x040fe20000000008 */
[C---:B------:R-:W-:Y:S01]  /*6ac0*/  FFMA R9, R49.reuse, R56, R9 ;  /* 0x0000003831097223 */ /* 0x040fe20000000009 */
[----:B------:R-:W-:Y:S01]  /*6ad0*/  FFMA R10, R49, R55, R10 ;  /* 0x00000037310a7223 */ /* 0x000fe2000000000a */
[----:B------:R-:W-:Y:S01]  /*6ae0*/  HADD2.F32 R51, -RZ, R77.H0_H0 ;  /* 0x2000004dff337230 */ /* 0x000fe20000004100 */
[----:B-1----:R-:W-:Y:S01]  /*6af0*/  F2FP.SATFINITE.E5M2.F32.PACK_AB_MERGE_C R116, R7, R6, RZ ;  /* 0x000000060774723e */ /* 0x002fe200048060ff */
[C---:B------:R-:W-:Y:S01]  /*6b00*/  FMUL R11, R47.reuse, R11 ;  /* 0x0000000b2f0b7220 */ /* 0x040fe20000400000 */
[--C-:B------:R-:W-:Y:S02]  /*6b10*/  HADD2.F32 R59, -RZ, R82.reuse.H0_H0 ;  /* 0x20000052ff3b7230 */ /* 0x100fe40000004100 */
[----:B------:R-:W-:Y:S01]  /*6b20*/  FMUL R14, R47, R14 ;  /* 0x0000000e2f0e7220 */ /* 0x000fe20000400000 */
[----:B------:R-:W-:Y:S01]  /*6b30*/  HADD2.F32 R62, -RZ, R82.H1_H1 ;  /* 0x30000052ff3e7230 */ /* 0x000fe20000004100 */
[----:B------:R-:W-:Y:S01]  /*6b40*/  F2FP.SATFINITE.E5M2.F32.PACK_AB_MERGE_C R116, R5, R4, R116 ;  /* 0x000000040574723e */ /* 0x000fe20004806074 */
[C---:B------:R-:W-:Y:S01]  /*6b50*/  FFMA R11, R49.reuse, R58, R11 ;  /* 0x0000003a310b7223 */ /* 0x040fe2000000000b */
[C---:B------:R-:W-:Y:S01]  /*6b60*/  FFMA R12, R49.reuse, R57, R12 ;  /* 0x00000039310c7223 */ /* 0x040fe2000000000c */
[C---:B------:R-:W-:Y:S01]  /*6b70*/  FFMA R13, R49.reuse, R60, R13 ;  /* 0x0000003c310d7223 */ /* 0x040fe2000000000d */
[----:B------:R-:W-:Y:S01]  /*6b80*/  F2FP.F16.E5M2.UNPACK_B R86, R86.H1 ;  /* 0x00000056ff56723e */ /* 0x000fe200030004ff */
[----:B------:R-:W-:Y:S01]  /*6b90*/  FFMA R14, R49, R59, R14 ;  /* 0x0000003b310e7223 */ /* 0x000fe2000000000e */
[----:B------:R-:W-:Y:S01]  /*6ba0*/  F2FP.SATFINITE.E5M2.F32.PACK_AB_MERGE_C R117, R11, R10, RZ ;  /* 0x0000000a0b75723e */ /* 0x000fe200048060ff */
[C---:B------:R-:W-:Y:S01]  /*6bb0*/  FMUL R15, R47.reuse, R15 ;  /* 0x0000000f2f0f7220 */ /* 0x040fe20000400000 */
[--C-:B------:R-:W-:Y:S02]  /*6bc0*/  HADD2.F32 R63, -RZ, R83.reuse.H0_H0 ;  /* 0x20000053ff3f7230 */ /* 0x100fe40000004100 */
[----:B------:R-:W-:Y:S01]  /*6bd0*/  FMUL R18, R47, R18 ;  /* 0x000000122f127220 */ /* 0x000fe20000400000 */
[----:B------:R-:W-:Y:S01]  /*6be0*/  HADD2.F32 R66, -RZ, R83.H1_H1 ;  /* 0x30000053ff427230 */ /* 0x000fe20000004100 */
[----:B------:R-:W-:Y:S01]  /*6bf0*/  F2FP.SATFINITE.E5M2.F32.PACK_AB_MERGE_C R117, R9, R8, R117 ;  /* 0x000000080975723e */ /* 0x000fe20004806075 */
[C---:B------:R-:W-:Y:S01]  /*6c00*/  FFMA R15, R49.reuse, R62, R15 ;  /* 0x0000003e310f7223 */ /* 0x040fe2000000000f */
[C---:B------:R-:W-:Y:S01]  /*6c10*/  FFMA R16, R49.reuse, R61, R16 ;  /* 0x0000003d31107223 */ /* 0x040fe20000000010 */
[----:B------:R-:W-:Y:S01]  /*6c20*/  FFMA R17, R49, R64, R17 ;  /* 0x0000004031117223 */ /* 0x000fe20000000011 */
[----:B------:R-:W-:Y:S01]  /*6c30*/  FMUL R19, R47, R19 ;  /* 0x000000132f137220 */ /* 0x000fe20000400000 */
        /* <DEDUP_REMOVED lines=15> */
[----:B------:R-:W-:Y:S01]  /*6d30*/  F2FP.F16.E5M2.UNPACK_B R87, R87.H1 ;  /* 0x00000057ff57723e */ /* 0x000fe200030004ff */
        /* <DEDUP_REMOVED lines=32> */
[----:B------:R-:W-:Y:S03]  /*6f40*/  IADD3 R79, PT, PT, R44, 0x1, RZ ;  /* 0x000000012c4f7810 */ /* 0x000fe60007ffe0ff */
        /* <DEDUP_REMOVED lines=9> */
[----:B------:R-:W-:Y:S02]  /*6fe0*/  UIADD3 UR8, UP0, UPT, UR52, 0x680, URZ ;  /* 0x0000068034087890 */ /* 0x000fe4000ff1e0ff */
[----:B------:R-:W-:Y:S02]  /*6ff0*/  UIADD3 UR5, UPT, UPT, UR41, 0x40, URZ ;  /* 0x0000004029057890 */ /* 0x000fe4000fffe0ff */
[----:B------:R-:W-:Y:S02]  /*7000*/  UIADD3 UR4, UPT, UPT, UR49, 0x3200, URZ ;  /* 0x0000320031047890 */ /* 0x000fe4000fffe0ff */
[----:B------:R-:W-:Y:S01]  /*7010*/  UIADD3.X UR9, UPT, UPT, URZ, UR53, URZ, UP0, !UPT ;  /* 0x00000035ff097290 */ /* 0x000fe200087fe4ff */
[----:B------:R-:W-:Y:S01]  /*7020*/  UMOV UR6, UR42 ;  /* 0x0000002a00067c82 */ /* 0x000fe20008000000 */
[----:B------:R-:W-:Y:S07]  /*7030*/  UMOV UR7, UR36 ;  /* 0x0000002400077c82 */ /* 0x000fee0008000000 */
[----:B------:R2:W-:Y:S01]  /*7040*/  UTMASTG.3D [UR4], [UR8] ;  /* 0x00000004080073b5 */ /* 0x0005e20008010000 */
[----:B------:R0:W-:Y:S01]  /*7050*/  UTMACMDFLUSH ;  /* 0x00000000000079b7 */ /* 0x0001e20000000000 */
[----:B--2---:R-:W-:Y:S04]  /*7060*/  DEPBAR.LE SB0, 0x1 ;  /* 0x000080400000791a */ /* 0x004fe80000000000 */
.L_x_104:
[----:B------:R-:W-:Y:S05]  /*7070*/  BSYNC.RECONVERGENT B0 ;  /* 0x0000000000007941 */ /* 0x000fea0003800200 */
.L_x_103:
[----:B------:R-:W-:Y:S01]  /*7080*/  BAR.SYNC.DEFER_BLOCKING 0x1, 0x80 ;  /* 0x0042000000007b1d */ /* 0x000fe20000010000 */
[----:B------:R-:W-:Y:S01]  /*7090*/  ISETP.NE.AND P2, PT, R111, RZ, PT ;  /* 0x000000ff6f00720c */ /* 0x000fe20003f45270 */
[----:B------:R-:W-:Y:S01]  /*70a0*/  IMAD.IADD R20, R43, 0x1, R94 ;  /* 0x000000012b147824 */ /* 0x000fe200078e025e */
[----:B------:R-:W-:Y:S01]  /*70b0*/  ISETP.NE.AND P0, PT, R112, 0x2, PT ;  /* 0x000000027000780c */ /* 0x000fe20003f05270 */
[----:B------:R-:W-:Y:S01]  /*70c0*/  IMAD.IADD R21, R45, 0x1, R96 ;  /* 0x000000012d157824 */ /* 0x000fe200078e0260 */
[----:B------:R-:W-:Y:S02]  /*70d0*/  ISETP.NE.AND P1, PT, R79, 0x4, PT ;  /* 0x000000044f00780c */ /* 0x000fe40003f25270 */
[----:B------:R-:W-:Y:S02]  /*70e0*/  SEL R3, RZ, 0x1, P0 ;  /* 0x00000001ff037807 */ /* 0x000fe40000000000 */
[----:B------:R-:W-:Y:S02]  /*70f0*/  SEL R0, RZ, 0x1, P1 ;  /* 0x00000001ff007807 */ /* 0x000fe40000800000 */
[----:B------:R-:W-:Y:S02]  /*7100*/  LOP3.LUT R106, R106, R3, RZ, 0x3c, !PT ;  /* 0x000000036a6a7212 */ /* 0x000fe400078e3cff */
[----:B------:R-:W-:Y:S02]  /*7110*/  LOP3.LUT R107, R107, R0, RZ, 0x3c, !PT ;  /* 0x000000006b6b7212 */ /* 0x000fe400078e3cff */
[----:B------:R-:W-:Y:S02]  /*7120*/  @P2 R2UR UR36, R103 ;  /* 0x00000000672422ca */ /* 0x000fe400000e0000 */
[----:B------:R-:W-:Y:S02]  /*7130*/  SEL R112, R112, RZ, P0 ;  /* 0x000000ff70707207 */ /* 0x000fe40000000000 */
[----:B------:R-:W-:Y:S01]  /*7140*/  SEL R44, R79, RZ, P1 ;  /* 0x000000ff4f2c7207 */ /* 0x000fe20000800000 */
[----:B------:R-:W-:Y:S10]  /*7150*/  @P2 BRA `(.L_x_105) ;  /* 0xffffffd400f82947 */ /* 0x000ff4000383ffff */
[----:B------:R-:W-:Y:S05]  /*7160*/  EXIT ;  /* 0x000000000000794d */ /* 0x000fea0003800000 */
.L_x_19:
[----:B--2---:R2:W1:Y:S02]  /*7170*/  SYNCS.PHASECHK.TRANS64.TRYWAIT P0, [R3+URZ+0xf0], R2 ;  /* 0x0000f002030075a7 */ /* 0x00446400080011ff */
[----:B-1----:R-:W-:Y:S05]  /*7180*/  @!P0 NANOSLEEP.SYNCS 0x989680 ;  /* 0x009896800000895d */ /* 0x002fea0003900000 */
[----:B------:R-:W1:Y:S02]  /*7190*/  @!P0 SYNCS.PHASECHK.TRANS64 P0, [R3+URZ+0xf0], R2 ;  /* 0x0000f002030085a7 */ /* 0x000e6400080010ff */
[----:B-1----:R-:W-:Y:S05]  /*71a0*/  @!P0 BRA `(.L_x_19) ;  /* 0xfffffffc00f08947 */ /* 0x002fea000383ffff */
[----:B------:R-:W-:Y:S05]  /*71b0*/  BRA `(.L_x_106) ;  /* 0xffffffa400047947 */ /* 0x000fea000383ffff */
.L_x_22:
[----:B-1----:R-:W-:-:S07]  /*71c0*/  MOV R2, UR33 ;  /* 0x0000002100027c02 */ /* 0x002fce0008000f00 */
.L_x_107:
[----:B-1----:R1:W2:Y:S02]  /*71d0*/  SYNCS.PHASECHK.TRANS64.TRYWAIT P0, [R2+URZ+0x28], R5 ;  /* 0x00002805020075a7 */ /* 0x0022a400080011ff */
[----:B--2---:R-:W-:Y:S05]  /*71e0*/  @!P0 NANOSLEEP.SYNCS 0x989680 ;  /* 0x009896800000895d */ /* 0x004fea0003900000 */
[----:B------:R-:W2:Y:S02]  /*71f0*/  @!P0 SYNCS.PHASECHK.TRANS64 P0, [R2+URZ+0x28], R5 ;  /* 0x00002805020085a7 */ /* 0x000ea400080010ff */
[----:B--2---:R-:W-:Y:S05]  /*7200*/  @!P0 BRA `(.L_x_107) ;  /* 0xfffffffc00f08947 */ /* 0x004fea000383ffff */
[----:B------:R-:W-:Y:S05]  /*7210*/  BRA `(.L_x_21) ;  /* 0xffffffa400547947 */ /* 0x000fea000383ffff */
.L_x_28:
[----:B-1----:R-:W-:-:S07]  /*7220*/  MOV R2, UR17 ;  /* 0x0000001100027c02 */ /* 0x002fce0008000f00 */
.L_x_108:
[----:B-1----:R1:W2:Y:S02]  /*7230*/  SYNCS.PHASECHK.TRANS64.TRYWAIT P0, [R2+URZ+0x28], R5 ;  /* 0x00002805020075a7 */ /* 0x0022a400080011ff */
[----:B--2---:R-:W-:Y:S05]  /*7240*/  @!P0 NANOSLEEP.SYNCS 0x989680 ;  /* 0x009896800000895d */ /* 0x004fea0003900000 */
[----:B------:R-:W2:Y:S02]  /*7250*/  @!P0 SYNCS.PHASECHK.TRANS64 P0, [R2+URZ+0x28], R5 ;  /* 0x00002805020085a7 */ /* 0x000ea400080010ff */
[----:B--2---:R-:W-:Y:S05]  /*7260*/  @!P0 BRA `(.L_x_108) ;  /* 0xfffffffc00f08947 */ /* 0x004fea000383ffff */
[----:B------:R-:W-:Y:S05]  /*7270*/  BRA `(.L_x_27) ;  /* 0xffffffa400fc7947 */ /* 0x000fea000383ffff */
.L_x_32:
[----:B-1----:R1:W2:Y:S02]  /*7280*/  SYNCS.PHASECHK.TRANS64.TRYWAIT P0, [R2+URZ+0x80], R3 ;  /* 0x00008003020075a7 */ /* 0x0022a400080011ff */
[----:B--2---:R-:W-:Y:S05]  /*7290*/  @!P0 NANOSLEEP.SYNCS 0x989680 ;  /* 0x009896800000895d */ /* 0x004fea0003900000 */
[----:B------:R-:W2:Y:S02]  /*72a0*/  @!P0 SYNCS.PHASECHK.TRANS64 P0, [R2+URZ+0x80], R3 ;  /* 0x00008003020085a7 */ /* 0x000ea400080010ff */
[----:B--2---:R-:W-:Y:S05]  /*72b0*/  @!P0 BRA `(.L_x_32) ;  /* 0xfffffffc00f08947 */ /* 0x004fea000383ffff */
[----:B------:R-:W-:Y:S05]  /*72c0*/  BRA `(.L_x_109) ;  /* 0xffffffa8008c7947 */ /* 0x000fea000383ffff */
.L_x_36:
[----:B----4-:R-:W-:-:S07]  /*72d0*/  MOV R0, UR5 ;  /* 0x0000000500007c02 */ /* 0x010fce0008000f00 */
.L_x_110:
[----:B-1----:R1:W2:Y:S02]  /*72e0*/  SYNCS.PHASECHK.TRANS64.TRYWAIT P0, [R0+URZ], R3 ;  /* 0x00000003000075a7 */ /* 0x0022a400080011ff */
[----:B--2---:R-:W-:Y:S05]  /*72f0*/  @!P0 NANOSLEEP.SYNCS 0x989680 ;  /* 0x009896800000895d */ /* 0x004fea0003900000 */
[----:B------:R-:W2:Y:S02]  /*7300*/  @!P0 SYNCS.PHASECHK.TRANS64 P0, [R0+URZ], R3 ;  /* 0x00000003000085a7 */ /* 0x000ea400080010ff */
[----:B--2---:R-:W-:Y:S05]  /*7310*/  @!P0 BRA `(.L_x_110) ;  /* 0xfffffffc00f08947 */ /* 0x004fea000383ffff */
[----:B------:R-:W-:Y:S05]  /*7320*/  BRA `(.L_x_111) ;  /* 0xffffffac00fc7947 */ /* 0x000fea000383ffff */
.L_x_37:
[----:B----4-:R-:W-:-:S07]  /*7330*/  MOV R0, UR5 ;  /* 0x0000000500007c02 */ /* 0x010fce0008000f00 */
.L_x_112:
[----:B-1----:R1:W2:Y:S02]  /*7340*/  SYNCS.PHASECHK.TRANS64.TRYWAIT P0, [R0+URZ], R3 ;  /* 0x00000003000075a7 */ /* 0x0022a400080011ff */
[----:B--2---:R-:W-:Y:S05]  /*7350*/  @!P0 NANOSLEEP.SYNCS 0x989680 ;  /* 0x009896800000895d */ /* 0x004fea0003900000 */
[----:B------:R-:W2:Y:S02]  /*7360*/  @!P0 SYNCS.PHASECHK.TRANS64 P0, [R0+URZ], R3 ;  /* 0x00000003000085a7 */ /* 0x000ea400080010ff */
[----:B--2---:R-:W-:Y:S05]  /*7370*/  @!P0 BRA `(.L_x_112) ;  /* 0xfffffffc00f08947 */ /* 0x004fea000383ffff */
[----:B------:R-:W-:Y:S05]  /*7380*/  BRA `(.L_x_113) ;  /* 0xffffffb000087947 */ /* 0x000fea000383ffff */
.L_x_38:
[----:B----4-:R-:W-:-:S07]  /*7390*/  MOV R0, UR5 ;  /* 0x0000000500007c02 */ /* 0x010fce0008000f00 */
.L_x_114:
[----:B-1----:R1:W2:Y:S02]  /*73a0*/  SYNCS.PHASECHK.TRANS64.TRYWAIT P0, [R0+URZ], R3 ;  /* 0x00000003000075a7 */ /* 0x0022a400080011ff */
[----:B--2---:R-:W-:Y:S05]  /*73b0*/  @!P0 NANOSLEEP.SYNCS 0x989680 ;  /* 0x009896800000895d */ /* 0x004fea0003900000 */
[----:B------:R-:W2:Y:S02]  /*73c0*/  @!P0 SYNCS.PHASECHK.TRANS64 P0, [R0+URZ], R3 ;  /* 0x00000003000085a7 */ /* 0x000ea400080010ff */
[----:B--2---:R-:W-:Y:S05]  /*73d0*/  @!P0 BRA `(.L_x_114) ;  /* 0xfffffffc00f08947 */ /* 0x004fea000383ffff */
[----:B------:R-:W-:Y:S05]  /*73e0*/  BRA `(.L_x_115) ;  /* 0xffffffb000147947 */ /* 0x000fea000383ffff */
.L_x_39:
[----:B----4-:R-:W-:-:S07]  /*73f0*/  MOV R0, UR5 ;  /* 0x0000000500007c02 */ /* 0x010fce0008000f00 */
.L_x_116:
[----:B-1----:R1:W2:Y:S02]  /*7400*/  SYNCS.PHASECHK.TRANS64.TRYWAIT P0, [R0+URZ], R3 ;  /* 0x00000003000075a7 */ /* 0x0022a400080011ff */
[----:B--2---:R-:W-:Y:S05]  /*7410*/  @!P0 NANOSLEEP.SYNCS 0x989680 ;  /* 0x009896800000895d */ /* 0x004fea0003900000 */
[----:B------:R-:W2:Y:S02]  /*7420*/  @!P0 SYNCS.PHASECHK.TRANS64 P0, [R0+URZ], R3 ;  /* 0x00000003000085a7 */ /* 0x000ea400080010ff */
[----:B--2---:R-:W-:Y:S05]  /*7430*/  @!P0 BRA `(.L_x_116) ;  /* 0xfffffffc00f08947 */ /* 0x004fea000383ffff */
[----:B------:R-:W-:Y:S05]  /*7440*/  BRA `(.L_x_117) ;  /* 0xffffffb000207947 */ /* 0x000fea000383ffff */
.L_x_42:
[----:B-1----:R1:W2:Y:S02]  /*7450*/  SYNCS.PHASECHK.TRANS64.TRYWAIT P0, [R0+URZ+0xe0], R5 ;  /* 0x0000e005000075a7 */ /* 0x0022a400080011ff */
[----:B--2---:R-:W-:Y:S05]  /*7460*/  @!P0 NANOSLEEP.SYNCS 0x989680 ;  /* 0x009896800000895d */ /* 0x004fea0003900000 */
[----:B------:R-:W2:Y:S02]  /*7470*/  @!P0 SYNCS.PHASECHK.TRANS64 P0, [R0+URZ+0xe0], R5 ;  /* 0x0000e005000085a7 */ /* 0x000ea400080010ff */
[----:B--2---:R-:W-:Y:S05]  /*7480*/  @!P0 BRA `(.L_x_42) ;  /* 0xfffffffc00f08947 */ /* 0x004fea000383ffff */
[----:B------:R-:W-:Y:S05]  /*7490*/  BRA `(.L_x_118) ;  /* 0xffffffb0007c7947 */ /* 0x000fea000383ffff */
.L_x_43:
[----:B------:R-:W-:-:S07]  /*74a0*/  MOV R0, UR5 ;  /* 0x0000000500007c02 */ /* 0x000fce0008000f00 */
.L_x_119:
[----:B-1----:R1:W2:Y:S02]  /*74b0*/  SYNCS.PHASECHK.TRANS64.TRYWAIT P0, [R0+URZ+0x90], R5 ;  /* 0x00009005000075a7 */ /* 0x0022a400080011ff */
[----:B--2---:R-:W-:Y:S05]  /*74c0*/  @!P0 NANOSLEEP.SYNCS 0x989680 ;  /* 0x009896800000895d */ /* 0x004fea0003900000 */
[----:B------:R-:W2:Y:S02]  /*74d0*/  @!P0 SYNCS.PHASECHK.TRANS64 P0, [R0+URZ+0x90], R5 ;  /* 0x00009005000085a7 */ /* 0x000ea400080010ff */
[----:B--2---:R-:W-:Y:S05]  /*74e0*/  @!P0 BRA `(.L_x_119) ;  /* 0xfffffffc00f08947 */ /* 0x004fea000383ffff */
[----:B------:R-:W-:Y:S05]  /*74f0*/  BRA `(.L_x_120) ;  /* 0xffffffb0008c7947 */ /* 0x000fea000383ffff */
.L_x_44:
[----:B-1----:R1:W2:Y:S02]  /*7500*/  SYNCS.PHASECHK.TRANS64.TRYWAIT P1, [R0+URZ+0x80], R5 ;  /* 0x00008005000075a7 */ /* 0x0022a400080211ff */
[----:B--2---:R-:W-:Y:S05]  /*7510*/  @!P1 NANOSLEEP.SYNCS 0x989680 ;  /* 0x009896800000995d */ /* 0x004fea0003900000 */
[----:B------:R-:W2:Y:S02]  /*7520*/  @!P1 SYNCS.PHASECHK.TRANS64 P1, [R0+URZ+0x80], R5 ;  /* 0x00008005000095a7 */ /* 0x000ea400080210ff */
[----:B--2---:R-:W-:Y:S05]  /*7530*/  @!P1 BRA `(.L_x_44) ;  /* 0xfffffffc00f09947 */ /* 0x004fea000383ffff */
[----:B------:R-:W-:Y:S05]  /*7540*/  BRA `(.L_x_121) ;  /* 0xffffffb000bc7947 */ /* 0x000fea000383ffff */
.L_x_47:
[----:B------:R-:W-:-:S07]  /*7550*/  MOV R0, UR5 ;  /* 0x0000000500007c02 */ /* 0x000fce0008000f00 */
.L_x_122:
[----:B-1----:R1:W2:Y:S02]  /*7560*/  SYNCS.PHASECHK.TRANS64.TRYWAIT P0, [R0+URZ+0x90], R3 ;  /* 0x00009003000075a7 */ /* 0x0022a400080011ff */
[----:B--2---:R-:W-:Y:S05]  /*7570*/  @!P0 NANOSLEEP.SYNCS 0x989680 ;  /* 0x009896800000895d */ /* 0x004fea0003900000 */
[----:B------:R-:W2:Y:S02]  /*7580*/  @!P0 SYNCS.PHASECHK.TRANS64 P0, [R0+URZ+0x90], R3 ;  /* 0x00009003000085a7 */ /* 0x000ea400080010ff */
[----:B--2---:R-:W-:Y:S05]  /*7590*/  @!P0 BRA `(.L_x_122) ;  /* 0xfffffffc00f08947 */ /* 0x004fea000383ffff */
[----:B------:R-:W-:Y:S05]  /*75a0*/  BRA `(.L_x_46) ;  /* 0xffffffb400107947 */ /* 0x000fea000383ffff */
.L_x_54:
[----:B-1----:R1:W2:Y:S02]  /*75b0*/  SYNCS.PHASECHK.TRANS64.TRYWAIT P1, [R0+URZ+0x80], R5 ;  /* 0x00008005000075a7 */ /* 0x0022a400080211ff */
[----:B--2---:R-:W-:Y:S05]  /*75c0*/  @!P1 NANOSLEEP.SYNCS 0x989680 ;  /* 0x009896800000995d */ /* 0x004fea0003900000 */
[----:B------:R-:W2:Y:S02]  /*75d0*/  @!P1 SYNCS.PHASECHK.TRANS64 P1, [R0+URZ+0x80], R5 ;  /* 0x00008005000095a7 */ /* 0x000ea400080210ff */
[----:B--2---:R-:W-:Y:S05]  /*75e0*/  @!P1 BRA `(.L_x_54) ;  /* 0xfffffffc00f09947 */ /* 0x004fea000383ffff */
[----:B------:R-:W-:Y:S05]  /*75f0*/  BRA `(.L_x_123) ;  /* 0xffffffb800707947 */ /* 0x000fea000383ffff */
.L_x_55:
[----:B------:R-:W-:-:S07]  /*7600*/  MOV R3, UR8 ;  /* 0x0000000800037c02 */ /* 0x000fce0008000f00 */
.L_x_124:
[----:B-1----:R1:W2:Y:S02]  /*7610*/  SYNCS.PHASECHK.TRANS64.TRYWAIT P0, [R3+URZ+0xc0], R0 ;  /* 0x0000c000030075a7 */ /* 0x0022a400080011ff */
[----:B--2---:R-:W-:Y:S05]  /*7620*/  @!P0 NANOSLEEP.SYNCS 0x989680 ;  /* 0x009896800000895d */ /* 0x004fea0003900000 */
[----:B------:R-:W2:Y:S02]  /*7630*/  @!P0 SYNCS.PHASECHK.TRANS64 P0, [R3+URZ+0xc0], R0 ;  /* 0x0000c000030085a7 */ /* 0x000ea400080010ff */
[----:B--2---:R-:W-:Y:S05]  /*7640*/  @!P0 BRA `(.L_x_124) ;  /* 0xfffffffc00f08947 */ /* 0x004fea000383ffff */
[----:B------:R-:W-:Y:S05]  /*7650*/  BRA `(.L_x_125) ;  /* 0xffffffb800c07947 */ /* 0x000fea000383ffff */
.L_x_58:
[----:B------:R-:W-:Y:S07]  /*7660*/  MOV R0, UR7 ;  /* 0x0000000700007c02 */ /* 0x000fee0008000f00 */
.L_x_126:
[----:B-1----:R1:W2:Y:S02]  /*7670*/  SYNCS.PHASECHK.TRANS64.TRYWAIT P0, [R0+URZ], R3 ;  /* 0x00000003000075a7 */ /* 0x0022a400080011ff */
[----:B--2---:R-:W-:Y:S05]  /*7680*/  @!P0 NANOSLEEP.SYNCS 0x989680 ;  /* 0x009896800000895d */ /* 0x004fea0003900000 */
[----:B------:R-:W2:Y:S02]  /*7690*/  @!P0 SYNCS.PHASECHK.TRANS64 P0, [R0+URZ], R3 ;  /* 0x00000003000085a7 */ /* 0x000ea400080010ff */
[----:B--2---:R-:W-:Y:S05]  /*76a0*/  @!P0 BRA `(.L_x_126) ;  /* 0xfffffffc00f08947 */ /* 0x004fea000383ffff */
[----:B------:R-:W-:Y:S05]  /*76b0*/  BRA `(.L_x_57) ;  /* 0xffffffb800dc7947 */ /* 0x000fea000383ffff */
.L_x_61:
[----:B------:R-:W-:-:S07]  /*76c0*/  MOV R0, UR5 ;  /* 0x0000000500007c02 */ /* 0x000fce0008000f00 */
.L_x_127:
[----:B--2---:R2:W3:Y:S02]  /*76d0*/  SYNCS.PHASECHK.TRANS64.TRYWAIT P0, [R0+URZ], R3 ;  /* 0x00000003000075a7 */ /* 0x0044e400080011ff */
[----:B---3--:R-:W-:Y:S05]  /*76e0*/  @!P0 NANOSLEEP.SYNCS 0x989680 ;  /* 0x009896800000895d */ /* 0x008fea0003900000 */
[----:B------:R-:W3:Y:S02]  /*76f0*/  @!P0 SYNCS.PHASECHK.TRANS64 P0, [R0+URZ], R3 ;  /* 0x00000003000085a7 */ /* 0x000ee400080010ff */
[----:B---3--:R-:W-:Y:S05]  /*7700*/  @!P0 BRA `(.L_x_127) ;  /* 0xfffffffc00f08947 */ /* 0x008fea000383ffff */
[----:B------:R-:W-:Y:S05]  /*7710*/  BRA `(.L_x_128) ;  /* 0xffffffbc00907947 */ /* 0x000fea000383ffff */
.L_x_62:
[----:B------:R-:W-:-:S07]  /*7720*/  MOV R0, UR5 ;  /* 0x0000000500007c02 */ /* 0x000fce0008000f00 */
.L_x_129:
[----:B-1----:R1:W2:Y:S02]  /*7730*/  SYNCS.PHASECHK.TRANS64.TRYWAIT P0, [R0+URZ], R3 ;  /* 0x00000003000075a7 */ /* 0x0022a400080011ff */
[----:B--2---:R-:W-:Y:S05]  /*7740*/  @!P0 NANOSLEEP.SYNCS 0x989680 ;  /* 0x009896800000895d */ /* 0x004fea0003900000 */
[----:B------:R-:W2:Y:S02]  /*7750*/  @!P0 SYNCS.PHASECHK.TRANS64 P0, [R0+URZ], R3 ;  /* 0x00000003000085a7 */ /* 0x000ea400080010ff */
[----:B--2---:R-:W-:Y:S05]  /*7760*/  @!P0 BRA `(.L_x_129) ;  /* 0xfffffffc00f08947 */ /* 0x004fea000383ffff */
[----:B------:R-:W-:Y:S05]  /*7770*/  BRA `(.L_x_130) ;  /* 0xffffffbc009c7947 */ /* 0x000fea000383ffff */
.L_x_63:
[----:B------:R-:W-:-:S07]  /*7780*/  MOV R0, UR5 ;  /* 0x0000000500007c02 */ /* 0x000fce0008000f00 */
.L_x_131:
[----:B-1----:R1:W2:Y:S02]  /*7790*/  SYNCS.PHASECHK.TRANS64.TRYWAIT P0, [R0+URZ], R3 ;  /* 0x00000003000075a7 */ /* 0x0022a400080011ff */
[----:B--2---:R-:W-:Y:S05]  /*77a0*/  @!P0 NANOSLEEP.SYNCS 0x989680 ;  /* 0x009896800000895d */ /* 0x004fea0003900000 */
[----:B------:R-:W2:Y:S02]  /*77b0*/  @!P0 SYNCS.PHASECHK.TRANS64 P0, [R0+URZ], R3 ;  /* 0x00000003000085a7 */ /* 0x000ea400080010ff */
[----:B--2---:R-:W-:Y:S05]  /*77c0*/  @!P0 BRA `(.L_x_131) ;  /* 0xfffffffc00f08947 */ /* 0x004fea000383ffff */
[----:B------:R-:W-:Y:S05]  /*77d0*/  BRA `(.L_x_132) ;  /* 0xffffffbc00a87947 */ /* 0x000fea000383ffff */
.L_x_64:
[----:B------:R-:W-:-:S07]  /*77e0*/  MOV R0, UR7 ;  /* 0x0000000700007c02 */ /* 0x000fce0008000f00 */
.L_x_133:
[----:B-1----:R1:W2:Y:S02]  /*77f0*/  SYNCS.PHASECHK.TRANS64.TRYWAIT P0, [R0+URZ], R3 ;  /* 0x00000003000075a7 */ /* 0x0022a400080011ff */
[----:B--2---:R-:W-:Y:S05]  /*7800*/  @!P0 NANOSLEEP.SYNCS 0x989680 ;  /* 0x009896800000895d */ /* 0x004fea0003900000 */
[----:B------:R-:W2:Y:S02]  /*7810*/  @!P0 SYNCS.PHASECHK.TRANS64 P0, [R0+URZ], R3 ;  /* 0x00000003000085a7 */ /* 0x000ea400080010ff */
[----:B--2---:R-:W-:Y:S05]  /*7820*/  @!P0 BRA `(.L_x_133) ;  /* 0xfffffffc00f08947 */ /* 0x004fea000383ffff */
[----:B------:R-:W-:Y:S05]  /*7830*/  BRA `(.L_x_134) ;  /* 0xffffffbc00b47947 */ /* 0x000fea000383ffff */
.L_x_69:
[----:B--2---:R2:W3:Y:S02]  /*7840*/  SYNCS.PHASECHK.TRANS64.TRYWAIT P0, [R0+URZ+0x80], R3 ;  /* 0x00008003000075a7 */ /* 0x0044e400080011ff */
[----:B---3--:R-:W-:Y:S05]  /*7850*/  @!P0 NANOSLEEP.SYNCS 0x989680 ;  /* 0x009896800000895d */ /* 0x008fea0003900000 */
[----:B------:R-:W3:Y:S02]  /*7860*/  @!P0 SYNCS.PHASECHK.TRANS64 P0, [R0+URZ+0x80], R3 ;  /* 0x00008003000085a7 */ /* 0x000ee400080010ff */
[----:B---3--:R-:W-:Y:S05]  /*7870*/  @!P0 BRA `(.L_x_69) ;  /* 0xfffffffc00f08947 */ /* 0x008fea000383ffff */
[----:B------:R-:W-:Y:S05]  /*7880*/  BRA `(.L_x_135) ;  /* 0xffffffc000b87947 */ /* 0x000fea000383ffff */
.L_x_72:
[----:B------:R-:W-:Y:S07]  /*7890*/  MOV R0, UR7 ;  /* 0x0000000700007c02 */ /* 0x000fee0008000f00 */
.L_x_136:
[----:B--2---:R2:W3:Y:S02]  /*78a0*/  SYNCS.PHASECHK.TRANS64.TRYWAIT P0, [R0+URZ+0x78], R3 ;  /* 0x00007803000075a7 */ /* 0x0044e400080011ff */
[----:B---3--:R-:W-:Y:S05]  /*78b0*/  @!P0 NANOSLEEP.SYNCS 0x989680 ;  /* 0x009896800000895d */ /* 0x008fea0003900000 */
[----:B------:R-:W3:Y:S02]  /*78c0*/  @!P0 SYNCS.PHASECHK.TRANS64 P0, [R0+URZ+0x78], R3 ;  /* 0x00007803000085a7 */ /* 0x000ee400080010ff */
[----:B---3--:R-:W-:Y:S05]  /*78d0*/  @!P0 BRA `(.L_x_136) ;  /* 0xfffffffc00f08947 */ /* 0x008fea000383ffff */
[----:B------:R-:W-:Y:S05]  /*78e0*/  BRA `(.L_x_71) ;  /* 0xffffffc400987947 */ /* 0x000fea000383ffff */
.L_x_75:
[----:B--2---:R-:W-:Y:S07]  /*78f0*/  MOV R3, UR7 ;  /* 0x0000000700037c02 */ /* 0x004fee0008000f00 */
.L_x_137:
[----:B-1----:R1:W2:Y:S02]  /*7900*/  SYNCS.PHASECHK.TRANS64.TRYWAIT P0, [R3+URZ+0x60], R12 ;  /* 0x0000600c030075a7 */ /* 0x0022a400080011ff */
[----:B--2---:R-:W-:Y:S05]  /*7910*/  @!P0 NANOSLEEP.SYNCS 0x989680 ;  /* 0x009896800000895d */ /* 0x004fea0003900000 */
[----:B------:R-:W2:Y:S02]  /*7920*/  @!P0 SYNCS.PHASECHK.TRANS64 P0, [R3+URZ+0x60], R12 ;  /* 0x0000600c030085a7 */ /* 0x000ea400080010ff */
[----:B--2---:R-:W-:Y:S05]  /*7930*/  @!P0 BRA `(.L_x_137) ;  /* 0xfffffffc00f08947 */ /* 0x004fea000383ffff */
[----:B------:R-:W-:Y:S05]  /*7940*/  BRA `(.L_x_138) ;  /* 0xffffffc800107947 */ /* 0x000fea000383ffff */
.L_x_76:
[----:B------:R-:W-:Y:S07]  /*7950*/  MOV R3, UR7 ;  /* 0x0000000700037c02 */ /* 0x000fee0008000f00 */
.L_x_139:
[----:B-1----:R1:W2:Y:S02]  /*7960*/  SYNCS.PHASECHK.TRANS64.TRYWAIT P0, [R3+URZ+0x68], R12 ;  /* 0x0000680c030075a7 */ /* 0x0022a400080011ff */
[----:B--2---:R-:W-:Y:S05]  /*7970*/  @!P0 NANOSLEEP.SYNCS 0x989680 ;  /* 0x009896800000895d */ /* 0x004fea0003900000 */
[----:B------:R-:W2:Y:S02]  /*7980*/  @!P0 SYNCS.PHASECHK.TRANS64 P0, [R3+URZ+0x68], R12 ;  /* 0x0000680c030085a7 */ /* 0x000ea400080010ff */
[----:B--2---:R-:W-:Y:S05]  /*7990*/  @!P0 BRA `(.L_x_139) ;  /* 0xfffffffc00f08947 */ /* 0x004fea000383ffff */
[----:B------:R-:W-:Y:S05]  /*79a0*/  BRA `(.L_x_140) ;  /* 0xffffffc800907947 */ /* 0x000fea000383ffff */
.L_x_78:
[----:B------:R-:W-:-:S07]  /*79b0*/  MOV R0, UR7 ;  /* 0x0000000700007c02 */ /* 0x000fce0008000f00 */
.L_x_141:
[----:B-1----:R1:W3:Y:S02]  /*79c0*/  SYNCS.PHASECHK.TRANS64.TRYWAIT P0, [R0+URZ+0x60], R3 ;  /* 0x00006003000075a7 */ /* 0x0022e400080011ff */
[----:B---3--:R-:W-:Y:S05]  /*79d0*/  @!P0 NANOSLEEP.SYNCS 0x989680 ;  /* 0x009896800000895d */ /* 0x008fea0003900000 */
[----:B------:R-:W3:Y:S02]  /*79e0*/  @!P0 SYNCS.PHASECHK.TRANS64 P0, [R0+URZ+0x60], R3 ;  /* 0x00006003000085a7 */ /* 0x000ee400080010ff */
[----:B---3--:R-:W-:Y:S05]  /*79f0*/  @!P0 BRA `(.L_x_141) ;  /* 0xfffffffc00f08947 */ /* 0x008fea000383ffff */
[----:B------:R-:W-:Y:S05]  /*7a00*/  BRA `(.L_x_142) ;  /* 0xffffffcc00007947 */ /* 0x000fea000383ffff */
.L_x_80:
[----:B--2---:R2:W4:Y:S02]  /*7a10*/  SYNCS.PHASECHK.TRANS64.TRYWAIT P0, [R0+URZ+0x80], R3 ;  /* 0x00008003000075a7 */ /* 0x00452400080011ff */
[----:B----4-:R-:W-:Y:S05]  /*7a20*/  @!P0 NANOSLEEP.SYNCS 0x989680 ;  /* 0x009896800000895d */ /* 0x010fea0003900000 */
[----:B------:R-:W4:Y:S02]  /*7a30*/  @!P0 SYNCS.PHASECHK.TRANS64 P0, [R0+URZ+0x80], R3 ;  /* 0x00008003000085a7 */ /* 0x000f2400080010ff */
[----:B----4-:R-:W-:Y:S05]  /*7a40*/  @!P0 BRA `(.L_x_80) ;  /* 0xfffffffc00f08947 */ /* 0x010fea000383ffff */
[----:B------:R-:W-:Y:S05]  /*7a50*/  BRA `(.L_x_143) ;  /* 0xffffffcc00cc7947 */ /* 0x000fea000383ffff */
.L_x_91:
[----:B-1----:R1:W3:Y:S02]  /*7a60*/  SYNCS.PHASECHK.TRANS64.TRYWAIT P1, [R0+URZ+0x50], R3 ;  /* 0x00005003000075a7 */ /* 0x0022e400080211ff */
[----:B---3--:R-:W-:Y:S05]  /*7a70*/  @!P1 NANOSLEEP.SYNCS 0x989680 ;  /* 0x009896800000995d */ /* 0x008fea0003900000 */
[----:B------:R-:W3:Y:S02]  /*7a80*/  @!P1 SYNCS.PHASECHK.TRANS64 P1, [R0+URZ+0x50], R3 ;  /* 0x00005003000095a7 */ /* 0x000ee400080210ff */
[----:B---3--:R-:W-:Y:S05]  /*7a90*/  @!P1 BRA `(.L_x_91) ;  /* 0xfffffffc00f09947 */ /* 0x008fea000383ffff */
[----:B------:R-:W-:Y:S05]  /*7aa0*/  BRA `(.L_x_90) ;  /* 0xffffffd800e47947 */ /* 0x000fea000383ffff */
.L_x_93:
[----:B-1----:R1:W4:Y:S02]  /*7ab0*/  SYNCS.PHASECHK.TRANS64.TRYWAIT P0, [R113+URZ+0xa0], R2 ;  /* 0x0000a002710075a7 */ /* 0x00232400080011ff */
[----:B----4-:R-:W-:Y:S05]  /*7ac0*/  @!P0 NANOSLEEP.SYNCS 0x989680 ;  /* 0x009896800000895d */ /* 0x010fea0003900000 */
[----:B------:R-:W4:Y:S02]  /*7ad0*/  @!P0 SYNCS.PHASECHK.TRANS64 P0, [R113+URZ+0xa0], R2 ;  /* 0x0000a002710085a7 */ /* 0x000f2400080010ff */
[----:B----4-:R-:W-:Y:S05]  /*7ae0*/  @!P0 BRA `(.L_x_93) ;  /* 0xfffffffc00f08947 */ /* 0x010fea000383ffff */
[----:B------:R-:W-:Y:S05]  /*7af0*/  BRA `(.L_x_92) ;  /* 0xffffffdc00387947 */ /* 0x000fea000383ffff */
.L_x_101:
[----:B--2---:R2:W3:Y:S02]  /*7b00*/  SYNCS.PHASECHK.TRANS64.TRYWAIT P0, [R32+URZ+0x50], R3 ;  /* 0x00005003200075a7 */ /* 0x0044e400080011ff */
[----:B---3--:R-:W-:Y:S05]  /*7b10*/  @!P0 NANOSLEEP.SYNCS 0x989680 ;  /* 0x009896800000895d */ /* 0x008fea0003900000 */
[----:B------:R-:W3:Y:S02]  /*7b20*/  @!P0 SYNCS.PHASECHK.TRANS64 P0, [R32+URZ+0x50], R3 ;  /* 0x00005003200085a7 */ /* 0x000ee400080010ff */
[----:B---3--:R-:W-:Y:S05]  /*7b30*/  @!P0 BRA `(.L_x_101) ;  /* 0xfffffffc00f08947 */ /* 0x008fea000383ffff */
[----:B------:R-:W-:Y:S05]  /*7b40*/  BRA `(.L_x_100) ;  /* 0xffffffe800287947 */ /* 0x000fea000383ffff */
        .weak           $__internal_0_$__cuda_sm10x_tcgen05_guardrail_trap_col_being_dealloced_not_returned_by_alloc
        .type           $__internal_0_$__cuda_sm10x_tcgen05_guardrail_trap_col_being_dealloced_not_returned_by_alloc,@function
        .size           $__internal_0_$__cuda_sm10x_tcgen05_guardrail_trap_col_being_dealloced_not_returned_by_alloc,($__internal_1_$__cuda_sm10x_tcgen05_guardrail_trap_phase_invalid_during_alloc - $__internal_0_$__cuda_sm10x_tcgen05_guardrail_trap_col_being_dealloced_not_returned_by_alloc)
$__internal_0_$__cuda_sm10x_tcgen05_guardrail_trap_col_being_dealloced_not_returned_by_alloc:
[----:B------:R-:W-:Y:S05]  /*7b50*/  BPT.TRAP 0x1 ;  /* 0x000000040000795c */ /* 0x000fea0000300000 */
[----:B------:R-:W-:-:S04]  /*7b60*/  HFMA2 R3, -RZ, RZ, 0, 0 ;  /* 0x00000000ff037431 */ /* 0x000fc800000001ff */
[----:B------:R-:W-:Y:S05]  /*7b70*/  RET.REL.NODEC R2 `(_ZN7cutlass13device_kernelINS_4gemm6kernel13GemmUniversalIN4cute5tupleIJiiiiEEENS1_10collective13CollectiveMmaINS1_35MainloopSm100TmaUmmaWarpSpecializedILi5ELi2ELi4ENS5_IJNS4_1CILi1EEESB_SB_EEEEENS5_IJNSA_ILi64EEENSA_ILi128EEESE_EEENS_12float_e5m2_tENS5_IJlSB_lEEESH_SI_NS4_8TiledMMAINS4_8MMA_AtomIJNS4_10MMA_TraitsINS4_19SM100_MMA_F8F6F4_SSEJSH_SH_fSE_SF_NS4_17integral_constantINS4_4UMMA5MajorELSP_0EEESQ_NSN_INSO_7ScaleInELSR_0EEESS_EEEEEENS4_6LayoutISC_NS5_IJNSA_ILi0EEESW_SW_EEEEENS5_IJNS4_10UnderscoreESZ_SZ_EEEEENS4_13SM90_TMA_LOADENS4_14ComposedLayoutINS4_7SwizzleILi2ELi4ELi3EEENS4_18smem_ptr_flag_bitsILi8EEENSV_INS5_IJNSA_ILi8EEESE_EEENS5_IJSE_SB_EEEEEEEvNS4_8identityES12_S1C_vS1D_EENS_8epilogue10collective18CollectiveEpilogueINS1F_23Sm100TmaWarpSpecializedILi2ELi2ELi32ELb0ELb0EEEJSG_NS5_IJNSV_ISE_SB_EES1K_EEESH_SI_SH_SI_NS1F_6fusion15FusionCallbacksIS1J_NS1M_17LinearCombinationISH_fSH_fLNS_15FloatRoundStyleE2EEESG_S1L_JEEENS4_5SM1004TMEM4LOAD26SM100_TMEM_LOAD_16dp32b32xES12_S1C_NS4_39AutoVectorizingCopyWithAssumedAlignmentILi128EEENS4_14SM90_TMA_STOREES1C_S1X_S1X_EEEvvEEEEvNT_6ParamsE) ;  /* 0xffffff8402207950 */ /* 0x000fea0003c3ffff */
        .weak           $__internal_1_$__cuda_sm10x_tcgen05_guardrail_trap_phase_invalid_during_alloc
        .type           $__internal_1_$__cuda_sm10x_tcgen05_guardrail_trap_phase_invalid_during_alloc,@function
        .size           $__internal_1_$__cuda_sm10x_tcgen05_guardrail_trap_phase_invalid_during_alloc,($__internal_2_$__cuda_sm10x_tcgen05_guardrail_trap_unallocated_columns_being_dealloced - $__internal_1_$__cuda_sm10x_tcgen05_guardrail_trap_phase_invalid_during_alloc)
$__internal_1_$__cuda_sm10x_tcgen05_guardrail_trap_phase_invalid_during_alloc:
[----:B------:R-:W-:Y:S05]  /*7b80*/  BPT.TRAP 0x1 ;  /* 0x000000040000795c */ /* 0x000fea0000300000 */
[----:B------:R-:W-:-:S04]  /*7b90*/  MOV R3, 0x0 ;  /* 0x0000000000037802 */ /* 0x000fc80000000f00 */
[----:B------:R-:W-:Y:S05]  /*7ba0*/  RET.REL.NODEC R2 `(_ZN7cutlass13device_kernelINS_4gemm6kernel13GemmUniversalIN4cute5tupleIJiiiiEEENS1_10collective13CollectiveMmaINS1_35MainloopSm100TmaUmmaWarpSpecializedILi5ELi2ELi4ENS5_IJNS4_1CILi1EEESB_SB_EEEEENS5_IJNSA_ILi64EEENSA_ILi128EEESE_EEENS_12float_e5m2_tENS5_IJlSB_lEEESH_SI_NS4_8TiledMMAINS4_8MMA_AtomIJNS4_10MMA_TraitsINS4_19SM100_MMA_F8F6F4_SSEJSH_SH_fSE_SF_NS4_17integral_constantINS4_4UMMA5MajorELSP_0EEESQ_NSN_INSO_7ScaleInELSR_0EEESS_EEEEEENS4_6LayoutISC_NS5_IJNSA_ILi0EEESW_SW_EEEEENS5_IJNS4_10UnderscoreESZ_SZ_EEEEENS4_13SM90_TMA_LOADENS4_14ComposedLayoutINS4_7SwizzleILi2ELi4ELi3EEENS4_18smem_ptr_flag_bitsILi8EEENSV_INS5_IJNSA_ILi8EEESE_EEENS5_IJSE_SB_EEEEEEEvNS4_8identityES12_S1C_vS1D_EENS_8epilogue10collective18CollectiveEpilogueINS1F_23Sm100TmaWarpSpecializedILi2ELi2ELi32ELb0ELb0EEEJSG_NS5_IJNSV_ISE_SB_EES1K_EEESH_SI_SH_SI_NS1F_6fusion15FusionCallbacksIS1J_NS1M_17LinearCombinationISH_fSH_fLNS_15FloatRoundStyleE2EEESG_S1L_JEEENS4_5SM1004TMEM4LOAD26SM100_TMEM_LOAD_16dp32b32xES12_S1C_NS4_39AutoVectorizingCopyWithAssumedAlignmentILi128EEENS4_14SM90_TMA_STOREES1C_S1X_S1X_EEEvvEEEEvNT_6ParamsE) ;  /* 0xffffff8402147950 */ /* 0x000fea0003c3ffff */
        .weak           $__internal_2_$__cuda_sm10x_tcgen05_guardrail_trap_unallocated_columns_being_dealloced
        .type           $__internal_2_$__cuda_sm10x_tcgen05_guardrail_trap_unallocated_columns_being_dealloced,@function
        .size           $__internal_2_$__cuda_sm10x_tcgen05_guardrail_trap_unallocated_columns_being_dealloced,(.L_x_145 - $__internal_2_$__cuda_sm10x_tcgen05_guardrail_trap_unallocated_columns_being_dealloced)
$__internal_2_$__cuda_sm10x_tcgen05_guardrail_trap_unallocated_columns_being_dealloced:
[----:B------:R-:W-:Y:S05]  /*7bb0*/  BPT.TRAP 0x1 ;  /* 0x000000040000795c */ /* 0x000fea0000300000 */
[----:B------:R-:W-:-:S04]  /*7bc0*/  HFMA2 R3, -RZ, RZ, 0, 0 ;  /* 0x00000000ff037431 */ /* 0x000fc800000001ff */
[----:B------:R-:W-:Y:S05]  /*7bd0*/  RET.REL.NODEC R2 `(_ZN7cutlass13device_kernelINS_4gemm6kernel13GemmUniversalIN4cute5tupleIJiiiiEEENS1_10collective13CollectiveMmaINS1_35MainloopSm100TmaUmmaWarpSpecializedILi5ELi2ELi4ENS5_IJNS4_1CILi1EEESB_SB_EEEEENS5_IJNSA_ILi64EEENSA_ILi128EEESE_EEENS_12float_e5m2_tENS5_IJlSB_lEEESH_SI_NS4_8TiledMMAINS4_8MMA_AtomIJNS4_10MMA_TraitsINS4_19SM100_MMA_F8F6F4_SSEJSH_SH_fSE_SF_NS4_17integral_constantINS4_4UMMA5MajorELSP_0EEESQ_NSN_INSO_7ScaleInELSR_0EEESS_EEEEEENS4_6LayoutISC_NS5_IJNSA_ILi0EEESW_SW_EEEEENS5_IJNS4_10UnderscoreESZ_SZ_EEEEENS4_13SM90_TMA_LOADENS4_14ComposedLayoutINS4_7SwizzleILi2ELi4ELi3EEENS4_18smem_ptr_flag_bitsILi8EEENSV_INS5_IJNSA_ILi8EEESE_EEENS5_IJSE_SB_EEEEEEEvNS4_8identityES12_S1C_vS1D_EENS_8epilogue10collective18CollectiveEpilogueINS1F_23Sm100TmaWarpSpecializedILi2ELi2ELi32ELb0ELb0EEEJSG_NS5_IJNSV_ISE_SB_EES1K_EEESH_SI_SH_SI_NS1F_6fusion15FusionCallbacksIS1J_NS1M_17LinearCombinationISH_fSH_fLNS_15FloatRoundStyleE2EEESG_S1L_JEEENS4_5SM1004TMEM4LOAD26SM100_TMEM_LOAD_16dp32b32xES12_S1C_NS4_39AutoVectorizingCopyWithAssumedAlignmentILi128EEENS4_14SM90_TMA_STOREES1C_S1X_S1X_EEEvvEEEEvNT_6ParamsE) ;  /* 0xffffff8402087950 */ /* 0x000fea0003c3ffff */
.L_x_144:
[----:B------:R-:W-:-:S00]  /*7be0*/  BRA `(.L_x_144) ;  /* 0xfffffffc00fc7947 */ /* 0x000fc0000383ffff */
[----:B------:R-:W-:-:S00]  /*7bf0*/  NOP ;  /* 0x0000000000007918 */ /* 0x000fc00000000000 */
        /* <DEDUP_REMOVED lines=8> */
.L_x_145:


//--------------------- .nv.global.init           --------------------------
	.section	.nv.global.init,"aw",@progbits
.nv.global.init:
	.type		$str$27,@object
	.size		$str$27,($str$28 - $str$27)
$str$27:
        /*0000*/ 	.byte	0x28, 0x61, 0x64, 0x64, 0x72, 0x65, 0x73, 0x73, 0x20, 0x26, 0x20, 0x6d, 0x61, 0x73, 0x6b, 0x29
        /*0010*/ 	.byte	0x20, 0x3d, 0x3d, 0x20, 0x30, 0x00
	.type		$str$28,@object
	.size		$str$28,($str$26 - $str$28)
$str$28:
        /*0016*/ 	.byte	0x2f, 0x74, 0x6d, 0x70, 0x2f, 0x63, 0x75, 0x74, 0x6c, 0x61, 0x73, 0x73, 0x5f, 0x73, 0x77, 0x65
        /*0026*/ 	.byte	0x65, 0x70, 0x5f, 0x73, 0x72, 0x63, 0x2f, 0x69, 0x6e, 0x63, 0x6c, 0x75, 0x64, 0x65, 0x2f, 0x63
        /*0036*/ 	.byte	0x75, 0x74, 0x65, 0x2f, 0x70, 0x6f, 0x69, 0x6e, 0x74, 0x65, 0x72, 0x5f, 0x66, 0x6c, 0x61, 0x67
        /*0046*/ 	.byte	0x67, 0x65, 0x64, 0x2e, 0x68, 0x70, 0x70, 0x00
	.type		$str$26,@object
	.size		$str$26,($str$25 - $str$26)
$str$26:
        /*004e*/ 	.byte	0x2f, 0x74, 0x6d, 0x70, 0x2f, 0x63, 0x75, 0x74, 0x6c, 0x61, 0x73, 0x73, 0x5f, 0x73, 0x77, 0x65
        /*005e*/ 	.byte	0x65, 0x70, 0x5f, 0x73, 0x72, 0x63, 0x2f, 0x69, 0x6e, 0x63, 0x6c, 0x75, 0x64, 0x65, 0x2f, 0x63
        /*006e*/ 	.byte	0x75, 0x74, 0x65, 0x2f, 0x61, 0x74, 0x6f, 0x6d, 0x2f, 0x63, 0x6f, 0x70, 0x79, 0x5f, 0x74, 0x72
        /*007e*/ 	.byte	0x61, 0x69, 0x74, 0x73, 0x5f, 0x73, 0x6d, 0x31, 0x30, 0x30, 0x2e, 0x68, 0x70, 0x70, 0x00
	.type		$str$25,@object
	.size		$str$25,(__unnamed_1 - $str$25)
$str$25:
        /*008d*/ 	.byte	0x28, 0x28, 0x75, 0x69, 0x6e, 0x74, 0x33, 0x32, 0x5f, 0x74, 0x28, 0x74, 0x68, 0x72, 0x65, 0x61
        /*009d*/ 	.byte	0x64, 0x49, 0x64, 0x78, 0x2e, 0x78, 0x29, 0x20, 0x2f, 0x20, 0x33, 0x32, 0x29, 0x20, 0x25, 0x20
        /*00ad*/ 	.byte	0x34, 0x29, 0x20, 0x3d, 0x3d, 0x20, 0x28, 0x28, 0x28, 0x74, 0x6d, 0x65, 0x6d, 0x5f, 0x61, 0x64
        /*00bd*/ 	.byte	0x64, 0x72, 0x20, 0x3e, 0x3e, 0x20, 0x31, 0x36, 0x29, 0x20, 0x2f, 0x20, 0x33, 0x32, 0x29, 0x20
        /*00cd*/ 	.byte	0x25, 0x20, 0x34, 0x29, 0x00
	.type		__unnamed_1,@object
	.size		__unnamed_1,(__unnamed_2 - __unnamed_1)
__unnamed_1:
        /*00d2*/ 	.byte	0x61, 0x75, 0x74, 0x6f, 0x20, 0x63, 0x75, 0x74, 0x65, 0x3a, 0x3a, 0x61, 0x73, 0x5f, 0x70, 0x6f
        /* <DEDUP_REMOVED lines=24> */
        /*0262*/ 	.byte	0x3c, 0x34, 0x30, 0x39, 0x36, 0x3e, 0x3e, 0x3e, 0x3e, 0x5d, 0x00
	.type		__unnamed_2,@object
	.size		__unnamed_2,(.L_2 - __unnamed_2)
__unnamed_2:
        /* <DEDUP_REMOVED lines=40> */
        /*04ed*/ 	.byte	0x74, 0x65, 0x3a, 0x3a, 0x43, 0x3c, 0x30, 0x3e, 0x3e, 0x3e, 0x3e, 0x5d, 0x00
.L_2:


//--------------------- .nv.shared._ZN7cutlass13device_kernelINS_4gemm6kernel13GemmUniversalIN4cute5tupleIJiiiiEEENS1_10collective13CollectiveMmaINS1_35MainloopSm100TmaUmmaWarpSpecializedILi5ELi2ELi4ENS5_IJNS4_1CILi1EEESB_SB_EEEEENS5_IJNSA_ILi64EEENSA_ILi128EEESE_EEENS_12float_e5m2_tENS5_IJlSB_lEEESH_SI_NS4_8TiledMMAINS4_8MMA_AtomIJNS4_10MMA_TraitsINS4_19SM100_MMA_F8F6F4_SSEJSH_SH_fSE_SF_NS4_17integral_constantINS4_4UMMA5MajorELSP_0EEESQ_NSN_INSO_7ScaleInELSR_0EEESS_EEEEEENS4_6LayoutISC_NS5_IJNSA_ILi0EEESW_SW_EEEEENS5_IJNS4_10UnderscoreESZ_SZ_EEEEENS4_13SM90_TMA_LOADENS4_14ComposedLayoutINS4_7SwizzleILi2ELi4ELi3EEENS4_18smem_ptr_flag_bitsILi8EEENSV_INS5_IJNSA_ILi8EEESE_EEENS5_IJSE_SB_EEEEEEEvNS4_8identityES12_S1C_vS1D_EENS_8epilogue10collective18CollectiveEpilogueINS1F_23Sm100TmaWarpSpecializedILi2ELi2ELi32ELb0ELb0EEEJSG_NS5_IJNSV_ISE_SB_EES1K_EEESH_SI_SH_SI_NS1F_6fusion15FusionCallbacksIS1J_NS1M_17LinearCombinationISH_fSH_fLNS_15FloatRoundStyleE2EEESG_S1L_JEEENS4_5SM1004TMEM4LOAD26SM100_TMEM_LOAD_16dp32b32xES12_S1C_NS4_39AutoVectorizingCopyWithAssumedAlignmentILi128EEENS4_14SM90_TMA_STOREES1C_S1X_S1X_EEEvvEEEEvNT_6ParamsE --------------------------
	.section	.nv.shared._ZN7cutlass13device_kernelINS_4gemm6kernel13GemmUniversalIN4cute5tupleIJiiiiEEENS1_10collective13CollectiveMmaINS1_35MainloopSm100TmaUmmaWarpSpecializedILi5ELi2ELi4ENS5_IJNS4_1CILi1EEESB_SB_EEEEENS5_IJNSA_ILi64EEENSA_ILi128EEESE_EEENS_12float_e5m2_tENS5_IJlSB_lEEESH_SI_NS4_8TiledMMAINS4_8MMA_AtomIJNS4_10MMA_TraitsINS4_19SM100_MMA_F8F6F4_SSEJSH_SH_fSE_SF_NS4_17integral_constantINS4_4UMMA5MajorELSP_0EEESQ_NSN_INSO_7ScaleInELSR_0EEESS_EEEEEENS4_6LayoutISC_NS5_IJNSA_ILi0EEESW_SW_EEEEENS5_IJNS4_10UnderscoreESZ_SZ_EEEEENS4_13SM90_TMA_LOADENS4_14ComposedLayoutINS4_7SwizzleILi2ELi4ELi3EEENS4_18smem_ptr_flag_bitsILi8EEENSV_INS5_IJNSA_ILi8EEESE_EEENS5_IJSE_SB_EEEEEEEvNS4_8identityES12_S1C_vS1D_EENS_8epilogue10collective18CollectiveEpilogueINS1F_23Sm100TmaWarpSpecializedILi2ELi2ELi32ELb0ELb0EEEJSG_NS5_IJNSV_ISE_SB_EES1K_EEESH_SI_SH_SI_NS1F_6fusion15FusionCallbacksIS1J_NS1M_17LinearCombinationISH_fSH_fLNS_15FloatRoundStyleE2EEESG_S1L_JEEENS4_5SM1004TMEM4LOAD26SM100_TMEM_LOAD_16dp32b32xES12_S1C_NS4_39AutoVectorizingCopyWithAssumedAlignmentILi128EEENS4_14SM90_TMA_STOREES1C_S1X_S1X_EEEvvEEEEvNT_6ParamsE,"aw",@nobits
	.sectionflags	@""
	.align	16
	.zero		1024


//--------------------- .nv.shared.reserved.0     --------------------------
	.section	.nv.shared.reserved.0,"aw",@nobits
	.weak		__nv_reservedSMEM_offset_0_alias
	.size		__nv_reservedSMEM_offset_0_alias, 0, 64
	.other		__nv_reservedSMEM_offset_0_alias,@"STO_CUDA_RESERVED_SHARED STV_DEFAULT"
__nv_reservedSMEM_offset_0_alias:
	.zero		0
.nv.shared.reserved.0:
	.zero		64
	.weak		__nv_reservedSMEM_tcgen05_partition
	.type		__nv_reservedSMEM_tcgen05_partition,@object
	.size		__nv_reservedSMEM_tcgen05_partition,(.L_0 - __nv_reservedSMEM_tcgen05_partition)
__nv_reservedSMEM_tcgen05_partition:
	.zero		32
.L_0:


//--------------------- .nv.global                --------------------------
	.section	.nv.global,"aw",@nobits
.nv.global:
	.type		_ZN40_INTERNAL_d2e7fe71_4_k_cu_b6bb8ed5_267854cute1_E,@object
	.size		_ZN40_INTERNAL_d2e7fe71_4_k_cu_b6bb8ed5_267854cute1_E,(_ZN40_INTERNAL_d2e7fe71_4_k_cu_b6bb8ed5_267854cuda3std3__45__cpo6cbeginE - _ZN40_INTERNAL_d2e7fe71_4_k_cu_b6bb8ed5_267854cute1_E)
_ZN40_INTERNAL_d2e7fe71_4_k_cu_b6bb8ed5_267854cute1_E:
	.zero		1
	.type		_ZN40_INTERNAL_d2e7fe71_4_k_cu_b6bb8ed5_267854cuda3std3__45__cpo6cbeginE,@object
	.size		_ZN40_INTERNAL_d2e7fe71_4_k_cu_b6bb8ed5_267854cuda3std3__45__cpo6cbeginE,(_ZN40_INTERNAL_d2e7fe71_4_k_cu_b6bb8ed5_267854cuda3std3__48in_placeE - _ZN40_INTERNAL_d2e7fe71_4_k_cu_b6bb8ed5_267854cuda3std3__45__cpo6cbeginE)
_ZN40_INTERNAL_d2e7fe71_4_k_cu_b6bb8ed5_267854cuda3std3__45__cpo6cbeginE:
	.zero		1
	.type		_ZN40_INTERNAL_d2e7fe71_4_k_cu_b6bb8ed5_267854cuda3std3__48in_placeE,@object
	.size		_ZN40_INTERNAL_d2e7fe71_4_k_cu_b6bb8ed5_267854cuda3std3__48in_placeE,(_ZN40_INTERNAL_d2e7fe71_4_k_cu_b6bb8ed5_267854cuda3std6ranges3__45__cpo9iter_moveE - _ZN40_INTERNAL_d2e7fe71_4_k_cu_b6bb8ed5_267854cuda3std3__48in_placeE)
_ZN40_INTERNAL_d2e7fe71_4_k_cu_b6bb8ed5_267854cuda3std3__48in_placeE:
	.zero		1
	.type		_ZN40_INTERNAL_d2e7fe71_4_k_cu_b6bb8ed5_267854cuda3std6ranges3__45__cpo9iter_moveE,@object
	.size		_ZN40_INTERNAL_d2e7fe71_4_k_cu_b6bb8ed5_267854cuda3std6ranges3__45__cpo9iter_moveE,(_ZN40_INTERNAL_d2e7fe71_4_k_cu_b6bb8ed5_267854cuda3std3__45__cpo5beginE - _ZN40_INTERNAL_d2e7fe71_4_k_cu_b6bb8ed5_267854cuda3std6ranges3__45__cpo9iter_moveE)
_ZN40_INTERNAL_d2e7fe71_4_k_cu_b6bb8ed5_267854cuda3std6ranges3__45__cpo9iter_moveE:
	.zero		1
	.type		_ZN40_INTERNAL_d2e7fe71_4_k_cu_b6bb8ed5_267854cuda3std3__45__cpo5beginE,@object
	.size		_ZN40_INTERNAL_d2e7fe71_4_k_cu_b6bb8ed5_267854cuda3std3__45__cpo5beginE,(_ZN40_INTERNAL_d2e7fe71_4_k_cu_b6bb8ed5_267854cuda3std3__442_GLOBAL__N__d2e7fe71_4_k_cu_b6bb8ed5_267856ignoreE - _ZN40_INTERNAL_d2e7fe71_4_k_cu_b6bb8ed5_267854cuda3std3__45__cpo5beginE)
_ZN40_INTERNAL_d2e7fe71_4_k_cu_b6bb8ed5_267854cuda3std3__45__cpo5beginE:
	.zero		1
	.type		_ZN40_INTERNAL_d2e7fe71_4_k_cu_b6bb8ed5_267854cuda3std3__442_GLOBAL__N__d2e7fe71_4_k_cu_b6bb8ed5_267856ignoreE,@object
	.size		_ZN40_INTERNAL_d2e7fe71_4_k_cu_b6bb8ed5_267854cuda3std3__442_GLOBAL__N__d2e7fe71_4_k_cu_b6bb8ed5_267856ignoreE,(_ZN40_INTERNAL_d2e7fe71_4_k_cu_b6bb8ed5_267854cute7productE - _ZN40_INTERNAL_d2e7fe71_4_k_cu_b6bb8ed5_267854cuda3std3__442_GLOBAL__N__d2e7fe71_4_k_cu_b6bb8ed5_267856ignoreE)
_ZN40_INTERNAL_d2e7fe71_4_k_cu_b6bb8ed5_267854cuda3std3__442_GLOBAL__N__d2e7fe71_4_k_cu_b6bb8ed5_267856ignoreE:
	.zero		1
	.type		_ZN40_INTERNAL_d2e7fe71_4_k_cu_b6bb8ed5_267854cute7productE,@object
	.size		_ZN40_INTERNAL_d2e7fe71_4_k_cu_b6bb8ed5_267854cute7productE,(_ZN40_INTERNAL_d2e7fe71_4_k_cu_b6bb8ed5_267854cuda3std3__45__cpo3endE - _ZN40_INTERNAL_d2e7fe71_4_k_cu_b6bb8ed5_267854cute7productE)
_ZN40_INTERNAL_d2e7fe71_4_k_cu_b6bb8ed5_267854cute7productE:
	.zero		1
	.type		_ZN40_INTERNAL_d2e7fe71_4_k_cu_b6bb8ed5_267854cuda3std3__45__cpo3endE,@object
	.size		_ZN40_INTERNAL_d2e7fe71_4_k_cu_b6bb8ed5_267854cuda3std3__45__cpo3endE,(_ZN40_INTERNAL_d2e7fe71_4_k_cu_b6bb8ed5_267854cuda3std3__419piecewise_constructE - _ZN40_INTERNAL_d2e7fe71_4_k_cu_b6bb8ed5_267854cuda3std3__45__cpo3endE)
_ZN40_INTERNAL_d2e7fe71_4_k_cu_b6bb8ed5_267854cuda3std3__45__cpo3endE:
	.zero		1
	.type		_ZN40_INTERNAL_d2e7fe71_4_k_cu_b6bb8ed5_267854cuda3std3__419piecewise_constructE,@object
	.size		_ZN40_INTERNAL_d2e7fe71_4_k_cu_b6bb8ed5_267854cuda3std3__419piecewise_constructE,(_ZN40_INTERNAL_d2e7fe71_4_k_cu_b6bb8ed5_267854cuda3std3__45__cpo4cendE - _ZN40_INTERNAL_d2e7fe71_4_k_cu_b6bb8ed5_267854cuda3std3__419piecewise_constructE)
_ZN40_INTERNAL_d2e7fe71_4_k_cu_b6bb8ed5_267854cuda3std3__419piecewise_constructE:
	.zero		1
	.type		_ZN40_INTERNAL_d2e7fe71_4_k_cu_b6bb8ed5_267854cuda3std3__45__cpo4cendE,@object
	.size		_ZN40_INTERNAL_d2e7fe71_4_k_cu_b6bb8ed5_267854cuda3std3__45__cpo4cendE,(_ZN40_INTERNAL_d2e7fe71_4_k_cu_b6bb8ed5_267854cuda3std6ranges3__45__cpo4swapE - _ZN40_INTERNAL_d2e7fe71_4_k_cu_b6bb8ed5_267854cuda3std3__45__cpo4cendE)
_ZN40_INTERNAL_d2e7fe71_4_k_cu_b6bb8ed5_267854cuda3std3__45__cpo4cendE:
	.zero		1
	.type		_ZN40_INTERNAL_d2e7fe71_4_k_cu_b6bb8ed5_267854cuda3std6ranges3__45__cpo4swapE,@object
	.size		_ZN40_INTERNAL_d2e7fe71_4_k_cu_b6bb8ed5_267854cuda3std6ranges3__45__cpo4swapE,(.L_10 - _ZN40_INTERNAL_d2e7fe71_4_k_cu_b6bb8ed5_267854cuda3std6ranges3__45__cpo4swapE)
_ZN40_INTERNAL_d2e7fe71_4_k_cu_b6bb8ed5_267854cuda3std6ranges3__45__cpo4swapE:
	.zero		1
.L_10:


//--------------------- .nv.constant0._ZN7cutlass13device_kernelINS_4gemm6kernel13GemmUniversalIN4cute5tupleIJiiiiEEENS1_10collective13CollectiveMmaINS1_35MainloopSm100TmaUmmaWarpSpecializedILi5ELi2ELi4ENS5_IJNS4_1CILi1EEESB_SB_EEEEENS5_IJNSA_ILi64EEENSA_ILi128EEESE_EEENS_12float_e5m2_tENS5_IJlSB_lEEESH_SI_NS4_8TiledMMAINS4_8MMA_AtomIJNS4_10MMA_TraitsINS4_19SM100_MMA_F8F6F4_SSEJSH_SH_fSE_SF_NS4_17integral_constantINS4_4UMMA5MajorELSP_0EEESQ_NSN_INSO_7ScaleInELSR_0EEESS_EEEEEENS4_6LayoutISC_NS5_IJNSA_ILi0EEESW_SW_EEEEENS5_IJNS4_10UnderscoreESZ_SZ_EEEEENS4_13SM90_TMA_LOADENS4_14ComposedLayoutINS4_7SwizzleILi2ELi4ELi3EEENS4_18smem_ptr_flag_bitsILi8EEENSV_INS5_IJNSA_ILi8EEESE_EEENS5_IJSE_SB_EEEEEEEvNS4_8identityES12_S1C_vS1D_EENS_8epilogue10collective18CollectiveEpilogueINS1F_23Sm100TmaWarpSpecializedILi2ELi2ELi32ELb0ELb0EEEJSG_NS5_IJNSV_ISE_SB_EES1K_EEESH_SI_SH_SI_NS1F_6fusion15FusionCallbacksIS1J_NS1M_17LinearCombinationISH_fSH_fLNS_15FloatRoundStyleE2EEESG_S1L_JEEENS4_5SM1004TMEM4LOAD26SM100_TMEM_LOAD_16dp32b32xES12_S1C_NS4_39AutoVectorizingCopyWithAssumedAlignmentILi128EEENS4_14SM90_TMA_STOREES1C_S1X_S1X_EEEvvEEEEvNT_6ParamsE --------------------------
	.section	.nv.constant0._ZN7cutlass13device_kernelINS_4gemm6kernel13GemmUniversalIN4cute5tupleIJiiiiEEENS1_10collective13CollectiveMmaINS1_35MainloopSm100TmaUmmaWarpSpecializedILi5ELi2ELi4ENS5_IJNS4_1CILi1EEESB_SB_EEEEENS5_IJNSA_ILi64EEENSA_ILi128EEESE_EEENS_12float_e5m2_tENS5_IJlSB_lEEESH_SI_NS4_8TiledMMAINS4_8MMA_AtomIJNS4_10MMA_TraitsINS4_19SM100_MMA_F8F6F4_SSEJSH_SH_fSE_SF_NS4_17integral_constantINS4_4UMMA5MajorELSP_0EEESQ_NSN_INSO_7ScaleInELSR_0EEESS_EEEEEENS4_6LayoutISC_NS5_IJNSA_ILi0EEESW_SW_EEEEENS5_IJNS4_10UnderscoreESZ_SZ_EEEEENS4_13SM90_TMA_LOADENS4_14ComposedLayoutINS4_7SwizzleILi2ELi4ELi3EEENS4_18smem_ptr_flag_bitsILi8EEENSV_INS5_IJNSA_ILi8EEESE_EEENS5_IJSE_SB_EEEEEEEvNS4_8identityES12_S1C_vS1D_EENS_8epilogue10collective18CollectiveEpilogueINS1F_23Sm100TmaWarpSpecializedILi2ELi2ELi32ELb0ELb0EEEJSG_NS5_IJNSV_ISE_SB_EES1K_EEESH_SI_SH_SI_NS1F_6fusion15FusionCallbacksIS1J_NS1M_17LinearCombinationISH_fSH_fLNS_15FloatRoundStyleE2EEESG_S1L_JEEENS4_5SM1004TMEM4LOAD26SM100_TMEM_LOAD_16dp32b32xES12_S1C_NS4_39AutoVectorizingCopyWithAssumedAlignmentILi128EEENS4_14SM90_TMA_STOREES1C_S1X_S1X_EEEvvEEEEvNT_6ParamsE,"a",@progbits
	.sectionflags	@""
	.align	4
.nv.constant0._ZN7cutlass13device_kernelINS_4gemm6kernel13GemmUniversalIN4cute5tupleIJiiiiEEENS1_10collective13CollectiveMmaINS1_35MainloopSm100TmaUmmaWarpSpecializedILi5ELi2ELi4ENS5_IJNS4_1CILi1EEESB_SB_EEEEENS5_IJNSA_ILi64EEENSA_ILi128EEESE_EEENS_12float_e5m2_tENS5_IJlSB_lEEESH_SI_NS4_8TiledMMAINS4_8MMA_AtomIJNS4_10MMA_TraitsINS4_19SM100_MMA_F8F6F4_SSEJSH_SH_fSE_SF_NS4_17integral_constantINS4_4UMMA5MajorELSP_0EEESQ_NSN_INSO_7ScaleInELSR_0EEESS_EEEEEENS4_6LayoutISC_NS5_IJNSA_ILi0EEESW_SW_EEEEENS5_IJNS4_10UnderscoreESZ_SZ_EEEEENS4_13SM90_TMA_LOADENS4_14ComposedLayoutINS4_7SwizzleILi2ELi4ELi3EEENS4_18smem_ptr_flag_bitsILi8EEENSV_INS5_IJNSA_ILi8EEESE_EEENS5_IJSE_SB_EEEEEEEvNS4_8identityES12_S1C_vS1D_EENS_8epilogue10collective18CollectiveEpilogueINS1F_23Sm100TmaWarpSpecializedILi2ELi2ELi32ELb0ELb0EEEJSG_NS5_IJNSV_ISE_SB_EES1K_EEESH_SI_SH_SI_NS1F_6fusion15FusionCallbacksIS1J_NS1M_17LinearCombinationISH_fSH_fLNS_15FloatRoundStyleE2EEESG_S1L_JEEENS4_5SM1004TMEM4LOAD26SM100_TMEM_LOAD_16dp32b32xES12_S1C_NS4_39AutoVectorizingCopyWithAssumedAlignmentILi128EEENS4_14SM90_TMA_STOREES1C_S1X_S1X_EEEvvEEEEvNT_6ParamsE:
	.zero		2944


//--------------------- SYMBOLS --------------------------

	.type		.nv.reservedSmem.offset0,@object
	.size		.nv.reservedSmem.offset0,0x4
	.type		.nv.reservedSmem.cap,@object
	.size		.nv.reservedSmem.cap,0x4
	.type		__assertfail,@function
